//
// Generated by NVIDIA NVVM Compiler
//
// Compiler Build ID: CL-36424714
// Cuda compilation tools, release 13.0, V13.0.88
// Based on NVVM 20.0.0
//

.version 9.0
.target sm_100
.address_size 64

	// .globl	_Z4initjP17curandStateXORWOW
.global .align 4 .b8 precalc_xorwow_matrix[102400];
.global .align 4 .b8 precalc_xorwow_offset_matrix[102400];
.global .align 4 .b8 mrg32k3aM1[2304];
.global .align 4 .b8 mrg32k3aM2[2304];
.global .align 4 .b8 mrg32k3aM1SubSeq[2016];
.global .align 4 .b8 mrg32k3aM2SubSeq[2016];
.global .align 4 .b8 mrg32k3aM1Seq[2304];
.global .align 4 .b8 mrg32k3aM2Seq[2304];
.const .align 8 .b8 __cr_lgamma_table[72];

.visible .entry _Z4initjP17curandStateXORWOW(
	.param .u32 _Z4initjP17curandStateXORWOW_param_0,
	.param .u64 .ptr .align 1 _Z4initjP17curandStateXORWOW_param_1
)
{
	.reg .pred 	%p<24>;
	.reg .b32 	%r<409>;
	.reg .b64 	%rd<19>;

	ld.param.u32 	%r182, [_Z4initjP17curandStateXORWOW_param_0];
	ld.param.u64 	%rd8, [_Z4initjP17curandStateXORWOW_param_1];
	cvta.to.global.u64 	%rd9, %rd8;
	mov.u32 	%r183, %ctaid.x;
	mov.u32 	%r184, %tid.x;
	mov.u32 	%r185, %ntid.x;
	mad.lo.s32 	%r186, %r183, %r185, %r184;
	cvt.u64.u32 	%rd10, %r186;
	shl.b64 	%rd11, %rd10, 48;
	cvt.s64.s16 	%rd18, %rd10;
	mad.lo.s64 	%rd2, %rd18, 48, %rd9;
	xor.b32  	%r187, %r182, -1429050551;
	mul.lo.s32 	%r188, %r187, 1099087573;
	add.s32 	%r189, %r188, -638133224;
	add.s32 	%r190, %r188, 123456789;
	st.global.v2.u32 	[%rd2], {%r189, %r190};
	xor.b32  	%r191, %r188, 362436069;
	mov.b32 	%r192, -123459836;
	st.global.v2.u32 	[%rd2+8], {%r191, %r192};
	add.s32 	%r193, %r188, 5783321;
	mov.b32 	%r194, -589760388;
	st.global.v2.u32 	[%rd2+16], {%r194, %r193};
	setp.eq.s64 	%p1, %rd11, 0;
	@%p1 bra 	$L__BB0_42;
	mov.b32 	%r315, 0;
$L__BB0_2:
	and.b64  	%rd4, %rd18, 3;
	setp.eq.s64 	%p2, %rd4, 0;
	@%p2 bra 	$L__BB0_41;
	mul.wide.u32 	%rd12, %r315, 3200;
	mov.u64 	%rd13, precalc_xorwow_matrix;
	add.s64 	%rd5, %rd13, %rd12;
	cvt.u32.u64 	%r2, %rd4;
	mov.b32 	%r316, 0;
$L__BB0_4:
	mov.b32 	%r329, 0;
	mov.u32 	%r330, %r329;
	mov.u32 	%r331, %r329;
	mov.u32 	%r332, %r329;
	mov.u32 	%r333, %r329;
	mov.u32 	%r322, %r329;
$L__BB0_5:
	mul.wide.u32 	%rd14, %r322, 4;
	add.s64 	%rd15, %rd2, %rd14;
	ld.global.u32 	%r10, [%rd15+4];
	shl.b32 	%r11, %r322, 5;
	mov.b32 	%r328, 0;
$L__BB0_6:
	.pragma "nounroll";
	shr.u32 	%r199, %r10, %r328;
	and.b32  	%r200, %r199, 1;
	setp.eq.b32 	%p3, %r200, 1;
	not.pred 	%p4, %p3;
	add.s32 	%r201, %r11, %r328;
	mul.lo.s32 	%r202, %r201, 5;
	mul.wide.u32 	%rd16, %r202, 4;
	add.s64 	%rd6, %rd5, %rd16;
	@%p4 bra 	$L__BB0_8;
	ld.global.u32 	%r203, [%rd6];
	xor.b32  	%r333, %r333, %r203;
	ld.global.u32 	%r204, [%rd6+4];
	xor.b32  	%r332, %r332, %r204;
	ld.global.u32 	%r205, [%rd6+8];
	xor.b32  	%r331, %r331, %r205;
	ld.global.u32 	%r206, [%rd6+12];
	xor.b32  	%r330, %r330, %r206;
	ld.global.u32 	%r207, [%rd6+16];
	xor.b32  	%r329, %r329, %r207;
$L__BB0_8:
	and.b32  	%r209, %r199, 2;
	setp.eq.s32 	%p5, %r209, 0;
	@%p5 bra 	$L__BB0_10;
	ld.global.u32 	%r210, [%rd6+20];
	xor.b32  	%r333, %r333, %r210;
	ld.global.u32 	%r211, [%rd6+24];
	xor.b32  	%r332, %r332, %r211;
	ld.global.u32 	%r212, [%rd6+28];
	xor.b32  	%r331, %r331, %r212;
	ld.global.u32 	%r213, [%rd6+32];
	xor.b32  	%r330, %r330, %r213;
	ld.global.u32 	%r214, [%rd6+36];
	xor.b32  	%r329, %r329, %r214;
$L__BB0_10:
	and.b32  	%r216, %r199, 4;
	setp.eq.s32 	%p6, %r216, 0;
	@%p6 bra 	$L__BB0_12;
	ld.global.u32 	%r217, [%rd6+40];
	xor.b32  	%r333, %r333, %r217;
	ld.global.u32 	%r218, [%rd6+44];
	xor.b32  	%r332, %r332, %r218;
	ld.global.u32 	%r219, [%rd6+48];
	xor.b32  	%r331, %r331, %r219;
	ld.global.u32 	%r220, [%rd6+52];
	xor.b32  	%r330, %r330, %r220;
	ld.global.u32 	%r221, [%rd6+56];
	xor.b32  	%r329, %r329, %r221;
$L__BB0_12:
	and.b32  	%r223, %r199, 8;
	setp.eq.s32 	%p7, %r223, 0;
	@%p7 bra 	$L__BB0_14;
	ld.global.u32 	%r224, [%rd6+60];
	xor.b32  	%r333, %r333, %r224;
	ld.global.u32 	%r225, [%rd6+64];
	xor.b32  	%r332, %r332, %r225;
	ld.global.u32 	%r226, [%rd6+68];
	xor.b32  	%r331, %r331, %r226;
	ld.global.u32 	%r227, [%rd6+72];
	xor.b32  	%r330, %r330, %r227;
	ld.global.u32 	%r228, [%rd6+76];
	xor.b32  	%r329, %r329, %r228;
$L__BB0_14:
	and.b32  	%r230, %r199, 16;
	setp.eq.s32 	%p8, %r230, 0;
	@%p8 bra 	$L__BB0_16;
	ld.global.u32 	%r231, [%rd6+80];
	xor.b32  	%r333, %r333, %r231;
	ld.global.u32 	%r232, [%rd6+84];
	xor.b32  	%r332, %r332, %r232;
	ld.global.u32 	%r233, [%rd6+88];
	xor.b32  	%r331, %r331, %r233;
	ld.global.u32 	%r234, [%rd6+92];
	xor.b32  	%r330, %r330, %r234;
	ld.global.u32 	%r235, [%rd6+96];
	xor.b32  	%r329, %r329, %r235;
$L__BB0_16:
	and.b32  	%r237, %r199, 32;
	setp.eq.s32 	%p9, %r237, 0;
	@%p9 bra 	$L__BB0_18;
	ld.global.u32 	%r238, [%rd6+100];
	xor.b32  	%r333, %r333, %r238;
	ld.global.u32 	%r239, [%rd6+104];
	xor.b32  	%r332, %r332, %r239;
	ld.global.u32 	%r240, [%rd6+108];
	xor.b32  	%r331, %r331, %r240;
	ld.global.u32 	%r241, [%rd6+112];
	xor.b32  	%r330, %r330, %r241;
	ld.global.u32 	%r242, [%rd6+116];
	xor.b32  	%r329, %r329, %r242;
$L__BB0_18:
	and.b32  	%r244, %r199, 64;
	setp.eq.s32 	%p10, %r244, 0;
	@%p10 bra 	$L__BB0_20;
	ld.global.u32 	%r245, [%rd6+120];
	xor.b32  	%r333, %r333, %r245;
	ld.global.u32 	%r246, [%rd6+124];
	xor.b32  	%r332, %r332, %r246;
	ld.global.u32 	%r247, [%rd6+128];
	xor.b32  	%r331, %r331, %r247;
	ld.global.u32 	%r248, [%rd6+132];
	xor.b32  	%r330, %r330, %r248;
	ld.global.u32 	%r249, [%rd6+136];
	xor.b32  	%r329, %r329, %r249;
$L__BB0_20:
	and.b32  	%r251, %r199, 128;
	setp.eq.s32 	%p11, %r251, 0;
	@%p11 bra 	$L__BB0_22;
	ld.global.u32 	%r252, [%rd6+140];
	xor.b32  	%r333, %r333, %r252;
	ld.global.u32 	%r253, [%rd6+144];
	xor.b32  	%r332, %r332, %r253;
	ld.global.u32 	%r254, [%rd6+148];
	xor.b32  	%r331, %r331, %r254;
	ld.global.u32 	%r255, [%rd6+152];
	xor.b32  	%r330, %r330, %r255;
	ld.global.u32 	%r256, [%rd6+156];
	xor.b32  	%r329, %r329, %r256;
$L__BB0_22:
	and.b32  	%r258, %r199, 256;
	setp.eq.s32 	%p12, %r258, 0;
	@%p12 bra 	$L__BB0_24;
	ld.global.u32 	%r259, [%rd6+160];
	xor.b32  	%r333, %r333, %r259;
	ld.global.u32 	%r260, [%rd6+164];
	xor.b32  	%r332, %r332, %r260;
	ld.global.u32 	%r261, [%rd6+168];
	xor.b32  	%r331, %r331, %r261;
	ld.global.u32 	%r262, [%rd6+172];
	xor.b32  	%r330, %r330, %r262;
	ld.global.u32 	%r263, [%rd6+176];
	xor.b32  	%r329, %r329, %r263;
$L__BB0_24:
	and.b32  	%r265, %r199, 512;
	setp.eq.s32 	%p13, %r265, 0;
	@%p13 bra 	$L__BB0_26;
	ld.global.u32 	%r266, [%rd6+180];
	xor.b32  	%r333, %r333, %r266;
	ld.global.u32 	%r267, [%rd6+184];
	xor.b32  	%r332, %r332, %r267;
	ld.global.u32 	%r268, [%rd6+188];
	xor.b32  	%r331, %r331, %r268;
	ld.global.u32 	%r269, [%rd6+192];
	xor.b32  	%r330, %r330, %r269;
	ld.global.u32 	%r270, [%rd6+196];
	xor.b32  	%r329, %r329, %r270;
$L__BB0_26:
	and.b32  	%r272, %r199, 1024;
	setp.eq.s32 	%p14, %r272, 0;
	@%p14 bra 	$L__BB0_28;
	ld.global.u32 	%r273, [%rd6+200];
	xor.b32  	%r333, %r333, %r273;
	ld.global.u32 	%r274, [%rd6+204];
	xor.b32  	%r332, %r332, %r274;
	ld.global.u32 	%r275, [%rd6+208];
	xor.b32  	%r331, %r331, %r275;
	ld.global.u32 	%r276, [%rd6+212];
	xor.b32  	%r330, %r330, %r276;
	ld.global.u32 	%r277, [%rd6+216];
	xor.b32  	%r329, %r329, %r277;
$L__BB0_28:
	and.b32  	%r279, %r199, 2048;
	setp.eq.s32 	%p15, %r279, 0;
	@%p15 bra 	$L__BB0_30;
	ld.global.u32 	%r280, [%rd6+220];
	xor.b32  	%r333, %r333, %r280;
	ld.global.u32 	%r281, [%rd6+224];
	xor.b32  	%r332, %r332, %r281;
	ld.global.u32 	%r282, [%rd6+228];
	xor.b32  	%r331, %r331, %r282;
	ld.global.u32 	%r283, [%rd6+232];
	xor.b32  	%r330, %r330, %r283;
	ld.global.u32 	%r284, [%rd6+236];
	xor.b32  	%r329, %r329, %r284;
$L__BB0_30:
	and.b32  	%r286, %r199, 4096;
	setp.eq.s32 	%p16, %r286, 0;
	@%p16 bra 	$L__BB0_32;
	ld.global.u32 	%r287, [%rd6+240];
	xor.b32  	%r333, %r333, %r287;
	ld.global.u32 	%r288, [%rd6+244];
	xor.b32  	%r332, %r332, %r288;
	ld.global.u32 	%r289, [%rd6+248];
	xor.b32  	%r331, %r331, %r289;
	ld.global.u32 	%r290, [%rd6+252];
	xor.b32  	%r330, %r330, %r290;
	ld.global.u32 	%r291, [%rd6+256];
	xor.b32  	%r329, %r329, %r291;
$L__BB0_32:
	and.b32  	%r293, %r199, 8192;
	setp.eq.s32 	%p17, %r293, 0;
	@%p17 bra 	$L__BB0_34;
	ld.global.u32 	%r294, [%rd6+260];
	xor.b32  	%r333, %r333, %r294;
	ld.global.u32 	%r295, [%rd6+264];
	xor.b32  	%r332, %r332, %r295;
	ld.global.u32 	%r296, [%rd6+268];
	xor.b32  	%r331, %r331, %r296;
	ld.global.u32 	%r297, [%rd6+272];
	xor.b32  	%r330, %r330, %r297;
	ld.global.u32 	%r298, [%rd6+276];
	xor.b32  	%r329, %r329, %r298;
$L__BB0_34:
	and.b32  	%r300, %r199, 16384;
	setp.eq.s32 	%p18, %r300, 0;
	@%p18 bra 	$L__BB0_36;
	ld.global.u32 	%r301, [%rd6+280];
	xor.b32  	%r333, %r333, %r301;
	ld.global.u32 	%r302, [%rd6+284];
	xor.b32  	%r332, %r332, %r302;
	ld.global.u32 	%r303, [%rd6+288];
	xor.b32  	%r331, %r331, %r303;
	ld.global.u32 	%r304, [%rd6+292];
	xor.b32  	%r330, %r330, %r304;
	ld.global.u32 	%r305, [%rd6+296];
	xor.b32  	%r329, %r329, %r305;
$L__BB0_36:
	and.b32  	%r307, %r199, 32768;
	setp.eq.s32 	%p19, %r307, 0;
	@%p19 bra 	$L__BB0_38;
	ld.global.u32 	%r308, [%rd6+300];
	xor.b32  	%r333, %r333, %r308;
	ld.global.u32 	%r309, [%rd6+304];
	xor.b32  	%r332, %r332, %r309;
	ld.global.u32 	%r310, [%rd6+308];
	xor.b32  	%r331, %r331, %r310;
	ld.global.u32 	%r311, [%rd6+312];
	xor.b32  	%r330, %r330, %r311;
	ld.global.u32 	%r312, [%rd6+316];
	xor.b32  	%r329, %r329, %r312;
$L__BB0_38:
	add.s32 	%r328, %r328, 16;
	setp.ne.s32 	%p20, %r328, 32;
	@%p20 bra 	$L__BB0_6;
	mad.lo.s32 	%r313, %r322, -31, %r11;
	add.s32 	%r322, %r313, 1;
	setp.ne.s32 	%p21, %r322, 5;
	@%p21 bra 	$L__BB0_5;
	st.global.u32 	[%rd2+4], %r333;
	st.global.u32 	[%rd2+8], %r332;
	st.global.u32 	[%rd2+12], %r331;
	st.global.u32 	[%rd2+16], %r330;
	st.global.u32 	[%rd2+20], %r329;
	add.s32 	%r316, %r316, 1;
	setp.lt.u32 	%p22, %r316, %r2;
	@%p22 bra 	$L__BB0_4;
$L__BB0_41:
	shr.u64 	%rd7, %rd18, 2;
	add.s32 	%r315, %r315, 1;
	setp.gt.u64 	%p23, %rd18, 3;
	mov.u64 	%rd18, %rd7;
	@%p23 bra 	$L__BB0_2;
$L__BB0_42:
	mov.b32 	%r314, 0;
	st.global.v2.u32 	[%rd2+24], {%r314, %r314};
	st.global.u32 	[%rd2+32], %r314;
	mov.b64 	%rd17, 0;
	st.global.u64 	[%rd2+40], %rd17;
	ret;

}
	// .globl	_Z10randomDataP17curandStateXORWOWPs
.visible .entry _Z10randomDataP17curandStateXORWOWPs(
	.param .u64 .ptr .align 1 _Z10randomDataP17curandStateXORWOWPs_param_0,
	.param .u64 .ptr .align 1 _Z10randomDataP17curandStateXORWOWPs_param_1
)
{
	.reg .pred 	%p<2>;
	.reg .b16 	%rs<29>;
	.reg .b32 	%r<91>;
	.reg .b64 	%rd<22>;

	ld.param.u64 	%rd6, [_Z10randomDataP17curandStateXORWOWPs_param_0];
	ld.param.u64 	%rd7, [_Z10randomDataP17curandStateXORWOWPs_param_1];
	cvta.to.global.u64 	%rd8, %rd7;
	mov.u32 	%r4, %ctaid.x;
	mov.u32 	%r5, %tid.x;
	mov.u32 	%r6, %ntid.x;
	mad.lo.s32 	%r7, %r4, %r6, %r5;
	cvt.s32.s16 	%r8, %r7;
	mul.lo.s32 	%r9, %r8, 20;
	cvt.u64.u32 	%rd9, %r7;
	cvta.to.global.u64 	%rd10, %rd6;
	mul.wide.s32 	%rd11, %r9, 2;
	add.s64 	%rd1, %rd8, %rd11;
	mov.b16 	%rs1, 0;
	st.global.u16 	[%rd1], %rs1;
	mov.b16 	%rs2, 1;
	st.global.u16 	[%rd1+2], %rs2;
	add.s64 	%rd21, %rd1, 4;
	mov.b16 	%rs3, 2;
	st.global.u16 	[%rd1+4], %rs3;
	mov.b16 	%rs4, 3;
	st.global.u16 	[%rd1+6], %rs4;
	mov.b16 	%rs5, 4;
	st.global.u16 	[%rd1+8], %rs5;
	mov.b16 	%rs6, 5;
	st.global.u16 	[%rd1+10], %rs6;
	mov.b16 	%rs7, 6;
	st.global.u16 	[%rd1+12], %rs7;
	mov.b16 	%rs8, 7;
	st.global.u16 	[%rd1+14], %rs8;
	mov.b16 	%rs9, 8;
	st.global.u16 	[%rd1+16], %rs9;
	mov.b16 	%rs10, 9;
	st.global.u16 	[%rd1+18], %rs10;
	mov.b16 	%rs11, 10;
	st.global.u16 	[%rd1+20], %rs11;
	mov.b16 	%rs12, 11;
	st.global.u16 	[%rd1+22], %rs12;
	mov.b16 	%rs13, 12;
	st.global.u16 	[%rd1+24], %rs13;
	mov.b16 	%rs14, 13;
	st.global.u16 	[%rd1+26], %rs14;
	mov.b16 	%rs15, 14;
	st.global.u16 	[%rd1+28], %rs15;
	mov.b16 	%rs16, 15;
	st.global.u16 	[%rd1+30], %rs16;
	mov.b16 	%rs17, 16;
	st.global.u16 	[%rd1+32], %rs17;
	mov.b16 	%rs18, 17;
	st.global.u16 	[%rd1+34], %rs18;
	mov.b16 	%rs19, 18;
	st.global.u16 	[%rd1+36], %rs19;
	mov.b16 	%rs20, 19;
	st.global.u16 	[%rd1+38], %rs20;
	cvt.s64.s16 	%rd12, %rd9;
	mad.lo.s64 	%rd2, %rd12, 48, %rd10;
	mov.b32 	%r90, 0;
$L__BB1_1:
	ld.global.v2.u32 	{%r10, %r11}, [%rd2];
	shr.u32 	%r12, %r11, 2;
	xor.b32  	%r13, %r12, %r11;
	ld.global.v2.u32 	{%r14, %r15}, [%rd2+8];
	ld.global.v2.u32 	{%r16, %r17}, [%rd2+16];
	st.global.v2.u32 	[%rd2+8], {%r15, %r16};
	shl.b32 	%r18, %r17, 4;
	shl.b32 	%r19, %r13, 1;
	xor.b32  	%r20, %r19, %r18;
	xor.b32  	%r21, %r20, %r13;
	xor.b32  	%r22, %r21, %r17;
	st.global.v2.u32 	[%rd2+16], {%r17, %r22};
	add.s32 	%r23, %r10, 362437;
	st.global.v2.u32 	[%rd2], {%r23, %r14};
	add.s32 	%r24, %r22, %r23;
	mul.hi.u32 	%r25, %r24, -858993459;
	shr.u32 	%r26, %r25, 4;
	mul.lo.s32 	%r27, %r26, 20;
	sub.s32 	%r28, %r24, %r27;
	ld.global.u16 	%rs21, [%rd21+-4];
	shl.b32 	%r29, %r28, 1;
	cvt.u64.u32 	%rd13, %r29;
	add.s64 	%rd14, %rd1, %rd13;
	ld.global.u16 	%rs22, [%rd14];
	st.global.u16 	[%rd21+-4], %rs22;
	st.global.u16 	[%rd14], %rs21;
	ld.global.v2.u32 	{%r30, %r31}, [%rd2];
	shr.u32 	%r32, %r31, 2;
	xor.b32  	%r33, %r32, %r31;
	ld.global.v2.u32 	{%r34, %r35}, [%rd2+8];
	ld.global.v2.u32 	{%r36, %r37}, [%rd2+16];
	st.global.v2.u32 	[%rd2+8], {%r35, %r36};
	shl.b32 	%r38, %r37, 4;
	shl.b32 	%r39, %r33, 1;
	xor.b32  	%r40, %r39, %r38;
	xor.b32  	%r41, %r40, %r33;
	xor.b32  	%r42, %r41, %r37;
	st.global.v2.u32 	[%rd2+16], {%r37, %r42};
	add.s32 	%r43, %r30, 362437;
	st.global.v2.u32 	[%rd2], {%r43, %r34};
	add.s32 	%r44, %r42, %r43;
	mul.hi.u32 	%r45, %r44, -858993459;
	shr.u32 	%r46, %r45, 4;
	mul.lo.s32 	%r47, %r46, 20;
	sub.s32 	%r48, %r44, %r47;
	ld.global.u16 	%rs23, [%rd21+-2];
	shl.b32 	%r49, %r48, 1;
	cvt.u64.u32 	%rd15, %r49;
	add.s64 	%rd16, %rd1, %rd15;
	ld.global.u16 	%rs24, [%rd16];
	st.global.u16 	[%rd21+-2], %rs24;
	st.global.u16 	[%rd16], %rs23;
	ld.global.v2.u32 	{%r50, %r51}, [%rd2];
	shr.u32 	%r52, %r51, 2;
	xor.b32  	%r53, %r52, %r51;
	ld.global.v2.u32 	{%r54, %r55}, [%rd2+8];
	ld.global.v2.u32 	{%r56, %r57}, [%rd2+16];
	st.global.v2.u32 	[%rd2+8], {%r55, %r56};
	shl.b32 	%r58, %r57, 4;
	shl.b32 	%r59, %r53, 1;
	xor.b32  	%r60, %r59, %r58;
	xor.b32  	%r61, %r60, %r53;
	xor.b32  	%r62, %r61, %r57;
	st.global.v2.u32 	[%rd2+16], {%r57, %r62};
	add.s32 	%r63, %r50, 362437;
	st.global.v2.u32 	[%rd2], {%r63, %r54};
	add.s32 	%r64, %r62, %r63;
	mul.hi.u32 	%r65, %r64, -858993459;
	shr.u32 	%r66, %r65, 4;
	mul.lo.s32 	%r67, %r66, 20;
	sub.s32 	%r68, %r64, %r67;
	ld.global.u16 	%rs25, [%rd21];
	shl.b32 	%r69, %r68, 1;
	cvt.u64.u32 	%rd17, %r69;
	add.s64 	%rd18, %rd1, %rd17;
	ld.global.u16 	%rs26, [%rd18];
	st.global.u16 	[%rd21], %rs26;
	st.global.u16 	[%rd18], %rs25;
	ld.global.v2.u32 	{%r70, %r71}, [%rd2];
	shr.u32 	%r72, %r71, 2;
	xor.b32  	%r73, %r72, %r71;
	ld.global.v2.u32 	{%r74, %r75}, [%rd2+8];
	ld.global.v2.u32 	{%r76, %r77}, [%rd2+16];
	st.global.v2.u32 	[%rd2+8], {%r75, %r76};
	shl.b32 	%r78, %r77, 4;
	shl.b32 	%r79, %r73, 1;
	xor.b32  	%r80, %r79, %r78;
	xor.b32  	%r81, %r80, %r73;
	xor.b32  	%r82, %r81, %r77;
	st.global.v2.u32 	[%rd2+16], {%r77, %r82};
	add.s32 	%r83, %r70, 362437;
	st.global.v2.u32 	[%rd2], {%r83, %r74};
	add.s32 	%r84, %r82, %r83;
	mul.hi.u32 	%r85, %r84, -858993459;
	shr.u32 	%r86, %r85, 4;
	mul.lo.s32 	%r87, %r86, 20;
	sub.s32 	%r88, %r84, %r87;
	ld.global.u16 	%rs27, [%rd21+2];
	shl.b32 	%r89, %r88, 1;
	cvt.u64.u32 	%rd19, %r89;
	add.s64 	%rd20, %rd1, %rd19;
	ld.global.u16 	%rs28, [%rd20];
	st.global.u16 	[%rd21+2], %rs28;
	st.global.u16 	[%rd20], %rs27;
	add.s32 	%r90, %r90, 4;
	add.s64 	%rd21, %rd21, 8;
	setp.ne.s32 	%p1, %r90, 20;
	@%p1 bra 	$L__BB1_1;
	ret;

}
	// .globl	_Z9randomBayP17curandStateXORWOWPb
.visible .entry _Z9randomBayP17curandStateXORWOWPb(
	.param .u64 .ptr .align 1 _Z9randomBayP17curandStateXORWOWPb_param_0,
	.param .u64 .ptr .align 1 _Z9randomBayP17curandStateXORWOWPb_param_1
)
{
	.reg .pred 	%p<2>;
	.reg .b16 	%rs<9>;
	.reg .b32 	%r<74>;
	.reg .b64 	%rd<11>;

	ld.param.u64 	%rd4, [_Z9randomBayP17curandStateXORWOWPb_param_0];
	ld.param.u64 	%rd5, [_Z9randomBayP17curandStateXORWOWPb_param_1];
	cvta.to.global.u64 	%rd6, %rd5;
	cvta.to.global.u64 	%rd7, %rd4;
	mov.u32 	%r7, %ctaid.x;
	mov.u32 	%r8, %tid.x;
	mov.u32 	%r9, %ntid.x;
	mad.lo.s32 	%r10, %r7, %r9, %r8;
	cvt.u64.u32 	%rd8, %r10;
	cvt.s64.s16 	%rd9, %rd8;
	mad.lo.s64 	%rd1, %rd9, 48, %rd7;
	cvt.s32.s16 	%r11, %r10;
	mul.lo.s32 	%r72, %r11, 19;
	add.s64 	%rd2, %rd6, 3;
	mov.b32 	%r73, 0;
$L__BB2_1:
	cvt.s64.s32 	%rd10, %r72;
	add.s64 	%rd3, %rd2, %rd10;
	ld.global.v2.u32 	{%r12, %r13}, [%rd1];
	shr.u32 	%r14, %r13, 2;
	xor.b32  	%r15, %r14, %r13;
	ld.global.v2.u32 	{%r16, %r17}, [%rd1+8];
	ld.global.v2.u32 	{%r18, %r19}, [%rd1+16];
	st.global.v2.u32 	[%rd1+8], {%r17, %r18};
	shl.b32 	%r20, %r19, 4;
	shl.b32 	%r21, %r15, 1;
	xor.b32  	%r22, %r21, %r20;
	xor.b32  	%r23, %r22, %r15;
	xor.b32  	%r24, %r23, %r19;
	st.global.v2.u32 	[%rd1+16], {%r19, %r24};
	add.s32 	%r25, %r12, 362437;
	st.global.v2.u32 	[%rd1], {%r25, %r16};
	add.s32 	%r26, %r24, %r25;
	cvt.u16.u32 	%rs1, %r26;
	and.b16  	%rs2, %rs1, 1;
	st.global.u8 	[%rd3+-3], %rs2;
	ld.global.v2.u32 	{%r27, %r28}, [%rd1];
	shr.u32 	%r29, %r28, 2;
	xor.b32  	%r30, %r29, %r28;
	ld.global.v2.u32 	{%r31, %r32}, [%rd1+8];
	ld.global.v2.u32 	{%r33, %r34}, [%rd1+16];
	st.global.v2.u32 	[%rd1+8], {%r32, %r33};
	shl.b32 	%r35, %r34, 4;
	shl.b32 	%r36, %r30, 1;
	xor.b32  	%r37, %r36, %r35;
	xor.b32  	%r38, %r37, %r30;
	xor.b32  	%r39, %r38, %r34;
	st.global.v2.u32 	[%rd1+16], {%r34, %r39};
	add.s32 	%r40, %r27, 362437;
	st.global.v2.u32 	[%rd1], {%r40, %r31};
	add.s32 	%r41, %r39, %r40;
	cvt.u16.u32 	%rs3, %r41;
	and.b16  	%rs4, %rs3, 1;
	st.global.u8 	[%rd3+-2], %rs4;
	ld.global.v2.u32 	{%r42, %r43}, [%rd1];
	shr.u32 	%r44, %r43, 2;
	xor.b32  	%r45, %r44, %r43;
	ld.global.v2.u32 	{%r46, %r47}, [%rd1+8];
	ld.global.v2.u32 	{%r48, %r49}, [%rd1+16];
	st.global.v2.u32 	[%rd1+8], {%r47, %r48};
	shl.b32 	%r50, %r49, 4;
	shl.b32 	%r51, %r45, 1;
	xor.b32  	%r52, %r51, %r50;
	xor.b32  	%r53, %r52, %r45;
	xor.b32  	%r54, %r53, %r49;
	st.global.v2.u32 	[%rd1+16], {%r49, %r54};
	add.s32 	%r55, %r42, 362437;
	st.global.v2.u32 	[%rd1], {%r55, %r46};
	add.s32 	%r56, %r54, %r55;
	cvt.u16.u32 	%rs5, %r56;
	and.b16  	%rs6, %rs5, 1;
	st.global.u8 	[%rd3+-1], %rs6;
	setp.eq.s32 	%p1, %r73, 16;
	@%p1 bra 	$L__BB2_3;
	ld.global.v2.u32 	{%r57, %r58}, [%rd1];
	shr.u32 	%r59, %r58, 2;
	xor.b32  	%r60, %r59, %r58;
	ld.global.v2.u32 	{%r61, %r62}, [%rd1+8];
	ld.global.v2.u32 	{%r63, %r64}, [%rd1+16];
	st.global.v2.u32 	[%rd1+8], {%r62, %r63};
	shl.b32 	%r65, %r64, 4;
	shl.b32 	%r66, %r60, 1;
	xor.b32  	%r67, %r66, %r65;
	xor.b32  	%r68, %r67, %r60;
	xor.b32  	%r69, %r68, %r64;
	st.global.v2.u32 	[%rd1+16], {%r64, %r69};
	add.s32 	%r70, %r57, 362437;
	st.global.v2.u32 	[%rd1], {%r70, %r61};
	add.s32 	%r71, %r69, %r70;
	cvt.u16.u32 	%rs7, %r71;
	and.b16  	%rs8, %rs7, 1;
	st.global.u8 	[%rd3], %rs8;
	add.s32 	%r73, %r73, 4;
	add.s32 	%r72, %r72, 4;
	bra.uni 	$L__BB2_1;
$L__BB2_3:
	ret;

}
	// .globl	_Z11calPositionPsPbPf
.visible .entry _Z11calPositionPsPbPf(
	.param .u64 .ptr .align 1 _Z11calPositionPsPbPf_param_0,
	.param .u64 .ptr .align 1 _Z11calPositionPsPbPf_param_1,
	.param .u64 .ptr .align 1 _Z11calPositionPsPbPf_param_2
)
{
	.reg .pred 	%p<16>;
	.reg .b16 	%rs<42>;
	.reg .b32 	%r<45>;
	.reg .b32 	%f<9>;
	.reg .b64 	%rd<20>;
	.reg .b64 	%fd<20>;

	ld.param.u64 	%rd4, [_Z11calPositionPsPbPf_param_1];
	ld.param.u64 	%rd5, [_Z11calPositionPsPbPf_param_2];
	cvta.to.global.u64 	%rd1, %rd5;
	mov.b32 	%r39, 0;
$L__BB3_1:
	mul.wide.u32 	%rd6, %r39, 4;
	add.s64 	%rd7, %rd1, %rd6;
	mov.b32 	%r17, 0;
	st.global.u32 	[%rd7], %r17;
	st.global.u32 	[%rd7+4], %r17;
	st.global.u32 	[%rd7+8], %r17;
	st.global.u32 	[%rd7+12], %r17;
	st.global.u32 	[%rd7+16], %r17;
	st.global.u32 	[%rd7+20], %r17;
	st.global.u32 	[%rd7+24], %r17;
	st.global.u32 	[%rd7+28], %r17;
	st.global.u32 	[%rd7+32], %r17;
	st.global.u32 	[%rd7+36], %r17;
	st.global.u32 	[%rd7+40], %r17;
	st.global.u32 	[%rd7+44], %r17;
	st.global.u32 	[%rd7+48], %r17;
	st.global.u32 	[%rd7+52], %r17;
	st.global.u32 	[%rd7+56], %r17;
	st.global.u32 	[%rd7+60], %r17;
	st.global.u32 	[%rd7+64], %r17;
	st.global.u32 	[%rd7+68], %r17;
	st.global.u32 	[%rd7+72], %r17;
	st.global.u32 	[%rd7+76], %r17;
	st.global.u32 	[%rd7+80], %r17;
	st.global.u32 	[%rd7+84], %r17;
	st.global.u32 	[%rd7+88], %r17;
	st.global.u32 	[%rd7+92], %r17;
	st.global.u32 	[%rd7+96], %r17;
	st.global.u32 	[%rd7+100], %r17;
	st.global.u32 	[%rd7+104], %r17;
	st.global.u32 	[%rd7+108], %r17;
	st.global.u32 	[%rd7+112], %r17;
	st.global.u32 	[%rd7+116], %r17;
	st.global.u32 	[%rd7+120], %r17;
	st.global.u32 	[%rd7+124], %r17;
	add.s32 	%r39, %r39, 32;
	setp.ne.s32 	%p1, %r39, 4800;
	@%p1 bra 	$L__BB3_1;
	mov.u32 	%r19, %ntid.x;
	mov.u32 	%r20, %ctaid.x;
	mov.u32 	%r21, %tid.x;
	mad.lo.s32 	%r22, %r20, %r19, %r21;
	cvt.u64.u32 	%rd8, %r22;
	mul.lo.s64 	%rd9, %rd8, 5348024557502464;
	shr.s64 	%rd10, %rd9, 48;
	cvta.to.global.u64 	%rd11, %rd4;
	add.s64 	%rd2, %rd11, %rd10;
	mul.lo.s32 	%r23, %r22, 1310720;
	shr.s32 	%r3, %r23, 15;
	add.s64 	%rd3, %rd1, 16;
	or.b32  	%r4, %r3, 2;
	mov.b16 	%rs36, 1;
	mov.b16 	%rs41, 0;
	mov.b32 	%r40, 0;
$L__BB3_3:
	cvt.u64.u32 	%rd12, %r40;
	add.s64 	%rd13, %rd2, %rd12;
	ld.global.u8 	%rs17, [%rd13];
	setp.eq.s16 	%p2, %rs17, 0;
	selp.u16 	%rs18, 1, 0, %p2;
	add.s16 	%rs36, %rs36, %rs18;
	setp.ne.s16 	%p3, %rs17, 1;
	setp.ne.s32 	%p4, %r40, 19;
	and.pred  	%p5, %p4, %p3;
	@%p5 bra 	$L__BB3_16;
	setp.ne.s32 	%p6, %r40, 19;
	@%p6 bra 	$L__BB3_6;
	ld.global.u8 	%rs19, [%rd2+19];
	setp.eq.s16 	%p7, %rs19, 0;
	selp.s16 	%rs20, -1, 0, %p7;
	add.s16 	%rs36, %rs36, %rs20;
$L__BB3_6:
	cvt.rn.f64.s16 	%fd2, %rs41;
	add.f64 	%fd3, %fd2, 0d4014000000000000;
	cvt.rn.f32.f64 	%f1, %fd3;
	setp.lt.s16 	%p8, %rs36, 1;
	@%p8 bra 	$L__BB3_15;
	cvt.u32.u16 	%r6, %rs36;
	shl.b16 	%rs21, %rs36, 1;
	cvt.rn.f64.u16 	%fd4, %rs21;
	mov.f64 	%fd5, 0d402E000000000000;
	div.rn.f64 	%fd1, %fd5, %fd4;
	and.b16  	%rs6, %rs36, 3;
	setp.lt.u16 	%p9, %rs36, 4;
	mov.b32 	%r43, 0;
	@%p9 bra 	$L__BB3_10;
	and.b16  	%rs38, %rs36, 32764;
	shl.b32 	%r26, %r40, 1;
	add.s32 	%r27, %r4, %r26;
	shl.b32 	%r28, %r6, 1;
	sub.s32 	%r41, %r27, %r28;
	mov.b32 	%r43, 0;
	mov.b16 	%rs39, 7;
$L__BB3_9:
	.pragma "nounroll";
	mul.wide.s32 	%rd14, %r41, 4;
	add.s64 	%rd15, %rd3, %rd14;
	st.global.f32 	[%rd15+-16], %f1;
	add.s16 	%rs23, %rs39, -6;
	cvt.rn.f64.u16 	%fd6, %rs23;
	mul.f64 	%fd7, %fd1, %fd6;
	cvt.rn.f32.f64 	%f2, %fd7;
	st.global.f32 	[%rd15+-12], %f2;
	st.global.f32 	[%rd15+-8], %f1;
	add.s16 	%rs24, %rs39, -4;
	cvt.rn.f64.u16 	%fd8, %rs24;
	mul.f64 	%fd9, %fd1, %fd8;
	cvt.rn.f32.f64 	%f3, %fd9;
	st.global.f32 	[%rd15+-4], %f3;
	st.global.f32 	[%rd15], %f1;
	add.s16 	%rs25, %rs39, -2;
	cvt.rn.f64.u16 	%fd10, %rs25;
	mul.f64 	%fd11, %fd1, %fd10;
	cvt.rn.f32.f64 	%f4, %fd11;
	st.global.f32 	[%rd15+4], %f4;
	st.global.f32 	[%rd15+8], %f1;
	cvt.rn.f64.u16 	%fd12, %rs39;
	mul.f64 	%fd13, %fd1, %fd12;
	cvt.rn.f32.f64 	%f5, %fd13;
	st.global.f32 	[%rd15+12], %f5;
	add.s32 	%r43, %r43, 4;
	add.s16 	%rs39, %rs39, 8;
	add.s16 	%rs38, %rs38, -4;
	add.s32 	%r41, %r41, 8;
	setp.ne.s16 	%p10, %rs38, 0;
	@%p10 bra 	$L__BB3_9;
$L__BB3_10:
	setp.eq.s16 	%p11, %rs6, 0;
	@%p11 bra 	$L__BB3_15;
	setp.eq.s16 	%p12, %rs6, 1;
	@%p12 bra 	$L__BB3_13;
	add.s32 	%r29, %r43, %r40;
	sub.s32 	%r30, %r29, %r6;
	shl.b32 	%r31, %r30, 1;
	add.s32 	%r32, %r31, %r3;
	add.s32 	%r33, %r32, 2;
	mul.wide.s32 	%rd16, %r33, 4;
	add.s64 	%rd17, %rd1, %rd16;
	st.global.f32 	[%rd17], %f1;
	cvt.u16.u32 	%rs26, %r43;
	shl.b16 	%rs27, %rs26, 1;
	or.b16  	%rs28, %rs27, 1;
	cvt.rn.f64.u16 	%fd14, %rs28;
	mul.f64 	%fd15, %fd1, %fd14;
	cvt.rn.f32.f64 	%f6, %fd15;
	st.global.f32 	[%rd17+4], %f6;
	st.global.f32 	[%rd17+8], %f1;
	add.s16 	%rs29, %rs27, 3;
	cvt.rn.f64.u16 	%fd16, %rs29;
	mul.f64 	%fd17, %fd1, %fd16;
	cvt.rn.f32.f64 	%f7, %fd17;
	st.global.f32 	[%rd17+12], %f7;
	add.s32 	%r43, %r43, 2;
$L__BB3_13:
	and.b16  	%rs30, %rs36, 1;
	setp.eq.b16 	%p13, %rs30, 1;
	not.pred 	%p14, %p13;
	@%p14 bra 	$L__BB3_15;
	add.s32 	%r34, %r43, %r40;
	sub.s32 	%r35, %r34, %r6;
	shl.b32 	%r36, %r35, 1;
	add.s32 	%r37, %r36, %r3;
	add.s32 	%r38, %r37, 2;
	mul.wide.s32 	%rd18, %r38, 4;
	add.s64 	%rd19, %rd1, %rd18;
	st.global.f32 	[%rd19], %f1;
	cvt.u16.u32 	%rs31, %r43;
	shl.b16 	%rs32, %rs31, 1;
	or.b16  	%rs33, %rs32, 1;
	cvt.rn.f64.u16 	%fd18, %rs33;
	mul.f64 	%fd19, %fd1, %fd18;
	cvt.rn.f32.f64 	%f8, %fd19;
	st.global.f32 	[%rd19+4], %f8;
$L__BB3_15:
	add.s16 	%rs41, %rs41, 10;
	mov.b16 	%rs36, 1;
$L__BB3_16:
	add.s32 	%r40, %r40, 1;
	setp.ne.s32 	%p15, %r40, 20;
	@%p15 bra 	$L__BB3_3;
	ret;

}


// ===== COMPILED SASS (sm_100) =====

	.target	sm_100

	.elftype	@"ET_EXEC"


//--------------------- .note.nv.tkinfo           --------------------------
	.section	.note.nv.tkinfo,"",@"SHT_NOTE"
	.sectionflags	@"SHF_NOTE_NV_TKINFO"
	.tkinfo
        /*0018*/ 	.word	0x00000002
        /*0030*/ 	.string	""
        /*0030*/ 	.string	"ptxas"
        /*0030*/ 	.string	"Cuda compilation tools, release 13.0, V13.0.88"
        /*0030*/ 	.string	"Build cuda_13.0.r13.0/compiler.36424714_0"
        /*0030*/ 	.string	"-arch sm_100 -m 64 "



//--------------------- .note.nv.cuinfo           --------------------------
	.section	.note.nv.cuinfo,"",@"SHT_NOTE"
	.sectionflags	@"SHF_NOTE_NV_CUINFO"
        /*0018*/ 	.short	0x0002
        /*001a*/ 	.short	0x0064
        /*001c*/ 	.short	0x0082
	.zero		2


//--------------------- .nv.info                  --------------------------
	.section	.nv.info,"",@"SHT_CUDA_INFO"
	.align	4


	//----- nvinfo : EIATTR_REGCOUNT
	.align		4
        /*0000*/ 	.byte	0x04, 0x2f
        /*0002*/ 	.short	(.L_10 - .L_9)
	.align		4
.L_9:
        /*0004*/ 	.word	index@(_Z4initjP17curandStateXORWOW)
        /*0008*/ 	.word	0x0000001f


	//----- nvinfo : EIATTR_FRAME_SIZE
	.align		4
.L_10:
        /*000c*/ 	.byte	0x04, 0x11
        /*000e*/ 	.short	(.L_12 - .L_11)
	.align		4
.L_11:
        /*0010*/ 	.word	index@(_Z4initjP17curandStateXORWOW)
        /*0014*/ 	.word	0x00000000


	//----- nvinfo : EIATTR_REGCOUNT
	.align		4
.L_12:
        /*0018*/ 	.byte	0x04, 0x2f
        /*001a*/ 	.short	(.L_14 - .L_13)
	.align		4
.L_13:
        /*001c*/ 	.word	index@(_Z10randomDataP17curandStateXORWOWPs)
        /*0020*/ 	.word	0x0000001c


	//----- nvinfo : EIATTR_FRAME_SIZE
	.align		4
.L_14:
        /*0024*/ 	.byte	0x04, 0x11
        /*0026*/ 	.short	(.L_16 - .L_15)
	.align		4
.L_15:
        /*0028*/ 	.word	index@(_Z10randomDataP17curandStateXORWOWPs)
        /*002c*/ 	.word	0x00000000


	//----- nvinfo : EIATTR_REGCOUNT
	.align		4
.L_16:
        /*0030*/ 	.byte	0x04, 0x2f
        /*0032*/ 	.short	(.L_18 - .L_17)
	.align		4
.L_17:
        /*0034*/ 	.word	index@(_Z9randomBayP17curandStateXORWOWPb)
        /*0038*/ 	.word	0x00000018


	//----- nvinfo : EIATTR_FRAME_SIZE
	.align		4
.L_18:
        /*003c*/ 	.byte	0x04, 0x11
        /*003e*/ 	.short	(.L_20 - .L_19)
	.align		4
.L_19:
        /*0040*/ 	.word	index@(_Z9randomBayP17curandStateXORWOWPb)
        /*0044*/ 	.word	0x00000000


	//----- nvinfo : EIATTR_REGCOUNT
	.align		4
.L_20:
        /*0048*/ 	.byte	0x04, 0x2f
        /*004a*/ 	.short	(.L_22 - .L_21)
	.align		4
.L_21:
        /*004c*/ 	.word	index@(_Z11calPositionPsPbPf)
        /*0050*/ 	.word	0x00000020


	//----- nvinfo : EIATTR_FRAME_SIZE
	.align		4
.L_22:
        /*0054*/ 	.byte	0x04, 0x11
        /*0056*/ 	.short	(.L_24 - .L_23)
	.align		4
.L_23:
        /*0058*/ 	.word	index@($__internal_0_$__cuda_sm20_div_rn_f64_full)
        /*005c*/ 	.word	0x00000000


	//----- nvinfo : EIATTR_FRAME_SIZE
	.align		4
.L_24:
        /*0060*/ 	.byte	0x04, 0x11
        /*0062*/ 	.short	(.L_26 - .L_25)
	.align		4
.L_25:
        /*0064*/ 	.word	index@(_Z11calPositionPsPbPf)
        /*0068*/ 	.word	0x00000000


	//----- nvinfo : EIATTR_MIN_STACK_SIZE
	.align		4
.L_26:
        /*006c*/ 	.byte	0x04, 0x12
        /*006e*/ 	.short	(.L_28 - .L_27)
	.align		4
.L_27:
        /*0070*/ 	.word	index@(_Z11calPositionPsPbPf)
        /*0074*/ 	.word	0x00000000


	//----- nvinfo : EIATTR_MIN_STACK_SIZE
	.align		4
.L_28:
        /*0078*/ 	.byte	0x04, 0x12
        /*007a*/ 	.short	(.L_30 - .L_29)
	.align		4
.L_29:
        /*007c*/ 	.word	index@(_Z9randomBayP17curandStateXORWOWPb)
        /*0080*/ 	.word	0x00000000


	//----- nvinfo : EIATTR_MIN_STACK_SIZE
	.align		4
.L_30:
        /*0084*/ 	.byte	0x04, 0x12
        /*0086*/ 	.short	(.L_32 - .L_31)
	.align		4
.L_31:
        /*0088*/ 	.word	index@(_Z10randomDataP17curandStateXORWOWPs)
        /*008c*/ 	.word	0x00000000


	//----- nvinfo : EIATTR_MIN_STACK_SIZE
	.align		4
.L_32:
        /*0090*/ 	.byte	0x04, 0x12
        /*0092*/ 	.short	(.L_34 - .L_33)
	.align		4
.L_33:
        /*0094*/ 	.word	index@(_Z4initjP17curandStateXORWOW)
        /*0098*/ 	.word	0x00000000
.L_34:


//--------------------- .nv.compat                --------------------------
	.section	.nv.compat,"",@"SHT_CUDA_COMPAT_INFO"
	.align	4
        /*0000*/ 	.byte	0x02, 0x09, 0x00, 0x00, 0x02, 0x02, 0x01, 0x00, 0x02, 0x05, 0x05, 0x00, 0x03, 0x07, 0x01, 0x01
        /*0010*/ 	.byte	0x02, 0x03, 0x00, 0x00, 0x02, 0x06, 0x01, 0x00, 0x04, 0x0b, 0x08, 0x00, 0x01, 0x00, 0x00, 0x00
        /*0020*/ 	.byte	0x00, 0x00, 0x00, 0x00


//--------------------- .nv.info._Z11calPositionPsPbPf --------------------------
	.section	.nv.info._Z11calPositionPsPbPf,"",@"SHT_CUDA_INFO"
	.sectionflags	@""
	.align	4


	//----- nvinfo : EIATTR_CUDA_API_VERSION
	.align		4
        /*0000*/ 	.byte	0x04, 0x37
        /*0002*/ 	.short	(.L_36 - .L_35)
.L_35:
        /*0004*/ 	.word	0x00000082


	//----- nvinfo : EIATTR_KPARAM_INFO
	.align		4
.L_36:
        /*0008*/ 	.byte	0x04, 0x17
        /*000a*/ 	.short	(.L_38 - .L_37)
.L_37:
        /*000c*/ 	.word	0x00000000
        /*0010*/ 	.short	0x0002
        /*0012*/ 	.short	0x0010
        /*0014*/ 	.byte	0x00, 0xf5, 0x21, 0x00


	//----- nvinfo : EIATTR_KPARAM_INFO
	.align		4
.L_38:
        /*0018*/ 	.byte	0x04, 0x17
        /*001a*/ 	.short	(.L_40 - .L_39)
.L_39:
        /*001c*/ 	.word	0x00000000
        /*0020*/ 	.short	0x0001
        /*0022*/ 	.short	0x0008
        /*0024*/ 	.byte	0x00, 0xf5, 0x21, 0x00


	//----- nvinfo : EIATTR_KPARAM_INFO
	.align		4
.L_40:
        /*0028*/ 	.byte	0x04, 0x17
        /*002a*/ 	.short	(.L_42 - .L_41)
.L_41:
        /*002c*/ 	.word	0x00000000
        /*0030*/ 	.short	0x0000
        /*0032*/ 	.short	0x0000
        /*0034*/ 	.byte	0x00, 0xf5, 0x21, 0x00


	//----- nvinfo : EIATTR_SPARSE_MMA_MASK
	.align		4
.L_42:
        /*0038*/ 	.byte	0x03, 0x50
        /*003a*/ 	.short	0x0000


	//----- nvinfo : EIATTR_MAXREG_COUNT
	.align		4
        /*003c*/ 	.byte	0x03, 0x1b
        /*003e*/ 	.short	0x00ff


	//----- nvinfo : EIATTR_MERCURY_ISA_VERSION
	.align		4
        /*0040*/ 	.byte	0x03, 0x5f
        /*0042*/ 	.short	0x0101


	//----- nvinfo : EIATTR_VRC_CTA_INIT_COUNT
	.align		4
        /*0044*/ 	.byte	0x02, 0x4a
	.zero		1
	.zero		1


	//----- nvinfo : EIATTR_EXIT_INSTR_OFFSETS
	.align		4
        /*0048*/ 	.byte	0x04, 0x1c
        /*004a*/ 	.short	(.L_44 - .L_43)


	//   ....[0]....
.L_43:
        /*004c*/ 	.word	0x00001490


	//----- nvinfo : EIATTR_CRS_STACK_SIZE
	.align		4
.L_44:
        /*0050*/ 	.byte	0x04, 0x1e
        /*0052*/ 	.short	(.L_46 - .L_45)
.L_45:
        /*0054*/ 	.word	0x00000000


	//----- nvinfo : EIATTR_CBANK_PARAM_SIZE
	.align		4
.L_46:
        /*0058*/ 	.byte	0x03, 0x19
        /*005a*/ 	.short	0x0018


	//----- nvinfo : EIATTR_PARAM_CBANK
	.align		4
        /*005c*/ 	.byte	0x04, 0x0a
        /*005e*/ 	.short	(.L_48 - .L_47)
	.align		4
.L_47:
        /*0060*/ 	.word	index@(.nv.constant0._Z11calPositionPsPbPf)
        /*0064*/ 	.short	0x0380
        /*0066*/ 	.short	0x0018


	//----- nvinfo : EIATTR_SW_WAR
	.align		4
.L_48:
        /*0068*/ 	.byte	0x04, 0x36
        /*006a*/ 	.short	(.L_50 - .L_49)
.L_49:
        /*006c*/ 	.word	0x00000008
.L_50:


//--------------------- .nv.info._Z9randomBayP17curandStateXORWOWPb --------------------------
	.section	.nv.info._Z9randomBayP17curandStateXORWOWPb,"",@"SHT_CUDA_INFO"
	.sectionflags	@""
	.align	4


	//----- nvinfo : EIATTR_CUDA_API_VERSION
	.align		4
        /*0000*/ 	.byte	0x04, 0x37
        /*0002*/ 	.short	(.L_52 - .L_51)
.L_51:
        /*0004*/ 	.word	0x00000082


	//----- nvinfo : EIATTR_KPARAM_INFO
	.align		4
.L_52:
        /*0008*/ 	.byte	0x04, 0x17
        /*000a*/ 	.short	(.L_54 - .L_53)
.L_53:
        /*000c*/ 	.word	0x00000000
        /*0010*/ 	.short	0x0001
        /*0012*/ 	.short	0x0008
        /*0014*/ 	.byte	0x00, 0xf5, 0x21, 0x00


	//----- nvinfo : EIATTR_KPARAM_INFO
	.align		4
.L_54:
        /*0018*/ 	.byte	0x04, 0x17
        /*001a*/ 	.short	(.L_56 - .L_55)
.L_55:
        /*001c*/ 	.word	0x00000000
        /*0020*/ 	.short	0x0000
        /*0022*/ 	.short	0x0000
        /*0024*/ 	.byte	0x00, 0xf5, 0x21, 0x00


	//----- nvinfo : EIATTR_SPARSE_MMA_MASK
	.align		4
.L_56:
        /*0028*/ 	.byte	0x03, 0x50
        /*002a*/ 	.short	0x0000


	//----- nvinfo : EIATTR_MAXREG_COUNT
	.align		4
        /*002c*/ 	.byte	0x03, 0x1b
        /*002e*/ 	.short	0x00ff


	//----- nvinfo : EIATTR_MERCURY_ISA_VERSION
	.align		4
        /*0030*/ 	.byte	0x03, 0x5f
        /*0032*/ 	.short	0x0101


	//----- nvinfo : EIATTR_VRC_CTA_INIT_COUNT
	.align		4
        /*0034*/ 	.byte	0x02, 0x4a
	.zero		1
	.zero		1


	//----- nvinfo : EIATTR_EXIT_INSTR_OFFSETS
	.align		4
        /*0038*/ 	.byte	0x04, 0x1c
        /*003a*/ 	.short	(.L_58 - .L_57)


	//   ....[0]....
.L_57:
        /*003c*/ 	.word	0x000019b0


	//----- nvinfo : EIATTR_CBANK_PARAM_SIZE
	.align		4
.L_58:
        /*0040*/ 	.byte	0x03, 0x19
        /*0042*/ 	.short	0x0010


	//----- nvinfo : EIATTR_PARAM_CBANK
	.align		4
        /*0044*/ 	.byte	0x04, 0x0a
        /*0046*/ 	.short	(.L_60 - .L_59)
	.align		4
.L_59:
        /*0048*/ 	.word	index@(.nv.constant0._Z9randomBayP17curandStateXORWOWPb)
        /*004c*/ 	.short	0x0380
        /*004e*/ 	.short	0x0010


	//----- nvinfo : EIATTR_SW_WAR
	.align		4
.L_60:
        /*0050*/ 	.byte	0x04, 0x36
        /*0052*/ 	.short	(.L_62 - .L_61)
.L_61:
        /*0054*/ 	.word	0x00000008
.L_62:


//--------------------- .nv.info._Z10randomDataP17curandStateXORWOWPs --------------------------
	.section	.nv.info._Z10randomDataP17curandStateXORWOWPs,"",@"SHT_CUDA_INFO"
	.sectionflags	@""
	.align	4


	//----- nvinfo : EIATTR_CUDA_API_VERSION
	.align		4
        /*0000*/ 	.byte	0x04, 0x37
        /*0002*/ 	.short	(.L_64 - .L_63)
.L_63:
        /*0004*/ 	.word	0x00000082


	//----- nvinfo : EIATTR_KPARAM_INFO
	.align		4
.L_64:
        /*0008*/ 	.byte	0x04, 0x17
        /*000a*/ 	.short	(.L_66 - .L_65)
.L_65:
        /*000c*/ 	.word	0x00000000
        /*0010*/ 	.short	0x0001
        /*0012*/ 	.short	0x0008
        /*0014*/ 	.byte	0x00, 0xf5, 0x21, 0x00


	//----- nvinfo : EIATTR_KPARAM_INFO
	.align		4
.L_66:
        /*0018*/ 	.byte	0x04, 0x17
        /*001a*/ 	.short	(.L_68 - .L_67)
.L_67:
        /*001c*/ 	.word	0x00000000
        /*0020*/ 	.short	0x0000
        /*0022*/ 	.short	0x0000
        /*0024*/ 	.byte	0x00, 0xf5, 0x21, 0x00


	//----- nvinfo : EIATTR_SPARSE_MMA_MASK
	.align		4
.L_68:
        /*0028*/ 	.byte	0x03, 0x50
        /*002a*/ 	.short	0x0000


	//----- nvinfo : EIATTR_MAXREG_COUNT
	.align		4
        /*002c*/ 	.byte	0x03, 0x1b
        /*002e*/ 	.short	0x00ff


	//----- nvinfo : EIATTR_MERCURY_ISA_VERSION
	.align		4
        /*0030*/ 	.byte	0x03, 0x5f
        /*0032*/ 	.short	0x0101


	//----- nvinfo : EIATTR_VRC_CTA_INIT_COUNT
	.align		4
        /*0034*/ 	.byte	0x02, 0x4a
	.zero		1
	.zero		1


	//----- nvinfo : EIATTR_EXIT_INSTR_OFFSETS
	.align		4
        /*0038*/ 	.byte	0x04, 0x1c
        /*003a*/ 	.short	(.L_70 - .L_69)


	//   ....[0]....
.L_69:
        /*003c*/ 	.word	0x00000ba0


	//----- nvinfo : EIATTR_CBANK_PARAM_SIZE
	.align		4
.L_70:
        /*0040*/ 	.byte	0x03, 0x19
        /*0042*/ 	.short	0x0010


	//----- nvinfo : EIATTR_PARAM_CBANK
	.align		4
        /*0044*/ 	.byte	0x04, 0x0a
        /*0046*/ 	.short	(.L_72 - .L_71)
	.align		4
.L_71:
        /*0048*/ 	.word	index@(.nv.constant0._Z10randomDataP17curandStateXORWOWPs)
        /*004c*/ 	.short	0x0380
        /*004e*/ 	.short	0x0010


	//----- nvinfo : EIATTR_SW_WAR
	.align		4
.L_72:
        /*0050*/ 	.byte	0x04, 0x36
        /*0052*/ 	.short	(.L_74 - .L_73)
.L_73:
        /*0054*/ 	.word	0x00000008
.L_74:


//--------------------- .nv.info._Z4initjP17curandStateXORWOW --------------------------
	.section	.nv.info._Z4initjP17curandStateXORWOW,"",@"SHT_CUDA_INFO"
	.sectionflags	@""
	.align	4


	//----- nvinfo : EIATTR_CUDA_API_VERSION
	.align		4
        /*0000*/ 	.byte	0x04, 0x37
        /*0002*/ 	.short	(.L_76 - .L_75)
.L_75:
        /*0004*/ 	.word	0x00000082


	//----- nvinfo : EIATTR_KPARAM_INFO
	.align		4
.L_76:
        /*0008*/ 	.byte	0x04, 0x17
        /*000a*/ 	.short	(.L_78 - .L_77)
.L_77:
        /*000c*/ 	.word	0x00000000
        /*0010*/ 	.short	0x0001
        /*0012*/ 	.short	0x0008
        /*0014*/ 	.byte	0x00, 0xf5, 0x21, 0x00


	//----- nvinfo : EIATTR_KPARAM_INFO
	.align		4
.L_78:
        /*0018*/ 	.byte	0x04, 0x17
        /*001a*/ 	.short	(.L_80 - .L_79)
.L_79:
        /*001c*/ 	.word	0x00000000
        /*0020*/ 	.short	0x0000
        /*0022*/ 	.short	0x0000
        /*0024*/ 	.byte	0x00, 0xf0, 0x11, 0x00


	//----- nvinfo : EIATTR_SPARSE_MMA_MASK
	.align		4
.L_80:
        /*0028*/ 	.byte	0x03, 0x50
        /*002a*/ 	.short	0x0000


	//----- nvinfo : EIATTR_MAXREG_COUNT
	.align		4
        /*002c*/ 	.byte	0x03, 0x1b
        /*002e*/ 	.short	0x00ff


	//----- nvinfo : EIATTR_MERCURY_ISA_VERSION
	.align		4
        /*0030*/ 	.byte	0x03, 0x5f
        /*0032*/ 	.short	0x0101


	//----- nvinfo : EIATTR_VRC_CTA_INIT_COUNT
	.align		4
        /*0034*/ 	.byte	0x02, 0x4a
	.zero		1
	.zero		1


	//----- nvinfo : EIATTR_EXIT_INSTR_OFFSETS
	.align		4
        /*0038*/ 	.byte	0x04, 0x1c
        /*003a*/ 	.short	(.L_82 - .L_81)


	//   ....[0]....
.L_81:
        /*003c*/ 	.word	0x00000f00


	//----- nvinfo : EIATTR_CRS_STACK_SIZE
	.align		4
.L_82:
        /*0040*/ 	.byte	0x04, 0x1e
        /*0042*/ 	.short	(.L_84 - .L_83)
.L_83:
        /*0044*/ 	.word	0x00000000


	//----- nvinfo : EIATTR_CBANK_PARAM_SIZE
	.align		4
.L_84:
        /*0048*/ 	.byte	0x03, 0x19
        /*004a*/ 	.short	0x0010


	//----- nvinfo : EIATTR_PARAM_CBANK
	.align		4
        /*004c*/ 	.byte	0x04, 0x0a
        /*004e*/ 	.short	(.L_86 - .L_85)
	.align		4
.L_85:
        /*0050*/ 	.word	index@(.nv.constant0._Z4initjP17curandStateXORWOW)
        /*0054*/ 	.short	0x0380
        /*0056*/ 	.short	0x0010


	//----- nvinfo : EIATTR_SW_WAR
	.align		4
.L_86:
        /*0058*/ 	.byte	0x04, 0x36
        /*005a*/ 	.short	(.L_88 - .L_87)
.L_87:
        /*005c*/ 	.word	0x00000008
.L_88:


//--------------------- .nv.callgraph             --------------------------
	.section	.nv.callgraph,"",@"SHT_CUDA_CALLGRAPH"
	.align	4
	.sectionentsize	8
	.align		4
        /*0000*/ 	.word	0x00000000
	.align		4
        /*0004*/ 	.word	0xffffffff
	.align		4
        /*0008*/ 	.word	0x00000000
	.align		4
        /*000c*/ 	.word	0xfffffffe
	.align		4
        /*0010*/ 	.word	0x00000000
	.align		4
        /*0014*/ 	.word	0xfffffffd
	.align		4
        /*0018*/ 	.word	0x00000000
	.align		4
        /*001c*/ 	.word	0xfffffffc


//--------------------- .nv.constant4             --------------------------
	.section	.nv.constant4,"a",@progbits
	.align	8
	.align		8
.nv.constant4:
        /*0000*/ 	.dword	precalc_xorwow_matrix
	.align		8
        /*0008*/ 	.dword	precalc_xorwow_offset_matrix
	.align		8
        /*0010*/ 	.dword	mrg32k3aM1
	.align		8
        /*0018*/ 	.dword	mrg32k3aM2
	.align		8
        /*0020*/ 	.dword	mrg32k3aM1SubSeq
	.align		8
        /*0028*/ 	.dword	mrg32k3aM2SubSeq
	.align		8
        /*0030*/ 	.dword	mrg32k3aM1Seq
	.align		8
        /*0038*/ 	.dword	mrg32k3aM2Seq


//--------------------- .nv.constant3             --------------------------
	.section	.nv.constant3,"a",@progbits
	.align	8
.nv.constant3:
	.type		__cr_lgamma_table,@object
	.size		__cr_lgamma_table,(.L_8 - __cr_lgamma_table)
__cr_lgamma_table:
        /*0000*/ 	.byte	0x00, 0x00, 0x00, 0x00, 0x00, 0x00, 0x00, 0x00, 0x00, 0x00, 0x00, 0x00, 0x00, 0x00, 0x00, 0x00
        /*0010*/ 	.byte	0xef, 0x39, 0xfa, 0xfe, 0x42, 0x2e, 0xe6, 0x3f, 0x02, 0x20, 0x2a, 0xfa, 0x0b, 0xab, 0xfc, 0x3f
        /*0020*/ 	.byte	0xf9, 0x2c, 0x92, 0x7c, 0xa7, 0x6c, 0x09, 0x40, 0xc9, 0x79, 0x44, 0x3c, 0x64, 0x26, 0x13, 0x40
        /*0030*/ 	.byte	0xca, 0x01, 0xcf, 0x3a, 0x27, 0x51, 0x1a, 0x40, 0x30, 0xcc, 0x2d, 0xf3, 0xe1, 0x0c, 0x21, 0x40
        /*0040*/ 	.byte	0x0d, 0xb7, 0xfc, 0x82, 0x8e, 0x35, 0x25, 0x40
.L_8:


//--------------------- .text._Z11calPositionPsPbPf --------------------------
	.section	.text._Z11calPositionPsPbPf,"ax",@progbits
	.align	128
        .global         _Z11calPositionPsPbPf
        .type           _Z11calPositionPsPbPf,@function
        .size           _Z11calPositionPsPbPf,(.L_x_31 - _Z11calPositionPsPbPf)
        .other          _Z11calPositionPsPbPf,@"STO_CUDA_ENTRY STV_DEFAULT"
_Z11calPositionPsPbPf:
.text._Z11calPositionPsPbPf:
[----:B------:R-:W-:Y:S08]  /*0000*/  LDC R1, c[0x0][0x37c] ;  /* 0x0000df00ff017b82 */ /* 0x000ff00000000800 */
[----:B------:R-:W0:Y:S01]  /*0010*/  LDC.64 R10, c[0x0][0x390] ;  /* 0x0000e400ff0a7b82 */ /* 0x000e220000000a00 */
[----:B------:R-:W-:Y:S01]  /*0020*/  IMAD.MOV.U32 R13, RZ, RZ, RZ ;  /* 0x000000ffff0d7224 */ /* 0x000fe200078e00ff */
[----:B------:R-:W1:Y:S06]  /*0030*/  LDCU.64 UR6, c[0x0][0x358] ;  /* 0x00006b00ff0677ac */ /* 0x000e6c0008000a00 */
.L_x_0:
[----:B0-2---:R-:W-:-:S04]  /*0040*/  IMAD.WIDE.U32 R2, R13, 0x4, R10 ;  /* 0x000000040d027825 */ /* 0x005fc800078e000a */
[C---:B------:R-:W-:Y:S01]  /*0050*/  VIADD R5, R13.reuse, 0x20 ;  /* 0x000000200d057836 */ /* 0x040fe20000000000 */
[----:B-1----:R-:W-:Y:S01]  /*0060*/  STG.E desc[UR6][R2.64], RZ ;  /* 0x000000ff02007986 */ /* 0x002fe2000c101906 */
[C---:B------:R-:W-:Y:S02]  /*0070*/  VIADD R7, R13.reuse, 0x40 ;  /* 0x000000400d077836 */ /* 0x040fe40000000000 */
[----:B------:R-:W-:Y:S01]  /*0080*/  VIADD R9, R13, 0x60 ;  /* 0x000000600d097836 */ /* 0x000fe20000000000 */
[----:B------:R-:W-:Y:S01]  /*0090*/  STG.E desc[UR6][R2.64+0x4], RZ ;  /* 0x000004ff02007986 */ /* 0x000fe2000c101906 */
[----:B------:R-:W-:-:S03]  /*00a0*/  IMAD.WIDE.U32 R4, R5, 0x4, R10 ;  /* 0x0000000405047825 */ /* 0x000fc600078e000a */
[----:B------:R-:W-:Y:S01]  /*00b0*/  STG.E desc[UR6][R2.64+0x8], RZ ;  /* 0x000008ff02007986 */ /* 0x000fe2000c101906 */
[----:B------:R-:W-:-:S03]  /*00c0*/  IMAD.WIDE.U32 R6, R7, 0x4, R10 ;  /* 0x0000000407067825 */ /* 0x000fc600078e000a */
[----:B------:R-:W-:Y:S01]  /*00d0*/  STG.E desc[UR6][R2.64+0xc], RZ ;  /* 0x00000cff02007986 */ /* 0x000fe2000c101906 */
[----:B------:R-:W-:-:S03]  /*00e0*/  IMAD.WIDE.U32 R8, R9, 0x4, R10 ;  /* 0x0000000409087825 */ /* 0x000fc600078e000a */
[----:B------:R-:W-:Y:S04]  /*00f0*/  STG.E desc[UR6][R2.64+0x10], RZ ;  /* 0x000010ff02007986 */ /* 0x000fe8000c101906 */
        /* <DEDUP_REMOVED lines=26> */
[----:B------:R0:W-:Y:S04]  /*02a0*/  STG.E desc[UR6][R2.64+0x7c], RZ ;  /* 0x00007cff02007986 */ /* 0x0001e8000c101906 */
[----:B------:R2:W-:Y:S04]  /*02b0*/  STG.E desc[UR6][R4.64], RZ ;  /* 0x000000ff04007986 */ /* 0x0005e8000c101906 */
[----:B------:R2:W-:Y:S01]  /*02c0*/  STG.E desc[UR6][R4.64+0x4], RZ ;  /* 0x000004ff04007986 */ /* 0x0005e2000c101906 */
[----:B0-----:R-:W-:-:S03]  /*02d0*/  VIADD R3, R13, 0x80 ;  /* 0x000000800d037836 */ /* 0x001fc60000000000 */
[----:B------:R2:W-:Y:S01]  /*02e0*/  STG.E desc[UR6][R4.64+0x8], RZ ;  /* 0x000008ff04007986 */ /* 0x0005e2000c101906 */
[----:B------:R-:W-:Y:S02]  /*02f0*/  VIADD R13, R13, 0xa0 ;  /* 0x000000a00d0d7836 */ /* 0x000fe40000000000 */
[----:B------:R-:W-:Y:S01]  /*0300*/  IMAD.WIDE.U32 R2, R3, 0x4, R10 ;  /* 0x0000000403027825 */ /* 0x000fe200078e000a */
[----:B------:R2:W-:Y:S02]  /*0310*/  STG.E desc[UR6][R4.64+0xc], RZ ;  /* 0x00000cff04007986 */ /* 0x0005e4000c101906 */
[----:B------:R-:W-:Y:S02]  /*0320*/  ISETP.NE.AND P0, PT, R13, 0x12c0, PT ;  /* 0x000012c00d00780c */ /* 0x000fe40003f05270 */
[----:B------:R2:W-:Y:S04]  /*0330*/  STG.E desc[UR6][R4.64+0x10], RZ ;  /* 0x000010ff04007986 */ /* 0x0005e8000c101906 */
        /* <DEDUP_REMOVED lines=122> */
[----:B------:R2:W-:Y:S01]  /*0ae0*/  STG.E desc[UR6][R2.64+0x7c], RZ ;  /* 0x00007cff02007986 */ /* 0x0005e2000c101906 */
[----:B------:R-:W-:Y:S05]  /*0af0*/  @P0 BRA `(.L_x_0) ;  /* 0xfffffff400500947 */ /* 0x000fea000383ffff */
[----:B------:R-:W0:Y:S01]  /*0b00*/  S2R R0, SR_CTAID.X ;  /* 0x0000000000007919 */ /* 0x000e220000002500 */
[----:B------:R-:W0:Y:S01]  /*0b10*/  LDCU UR8, c[0x0][0x360] ;  /* 0x00006c00ff0877ac */ /* 0x000e220008000800 */
[----:B--2---:R-:W-:Y:S01]  /*0b20*/  IMAD.MOV.U32 R6, RZ, RZ, 0x1 ;  /* 0x00000001ff067424 */ /* 0x004fe200078e00ff */
[----:B------:R-:W-:Y:S01]  /*0b30*/  PRMT R4, RZ, 0x7610, R4 ;  /* 0x00007610ff047816 */ /* 0x000fe20000000004 */
[----:B------:R-:W0:Y:S01]  /*0b40*/  S2R R3, SR_TID.X ;  /* 0x0000000000037919 */ /* 0x000e220000002100 */
[----:B------:R-:W1:Y:S01]  /*0b50*/  LDCU.64 UR10, c[0x0][0x388] ;  /* 0x00007100ff0a77ac */ /* 0x000e620008000a00 */
[----:B------:R-:W-:Y:S01]  /*0b60*/  IMAD.MOV.U32 R5, RZ, RZ, RZ ;  /* 0x000000ffff057224 */ /* 0x000fe200078e00ff */
[----:B------:R-:W2:Y:S02]  /*0b70*/  LDCU.64 UR4, c[0x0][0x390] ;  /* 0x00007200ff0477ac */ /* 0x000ea40008000a00 */
[----:B--2---:R-:W-:-:S04]  /*0b80*/  UIADD3 UR4, UP0, UPT, UR4, 0x10, URZ ;  /* 0x0000001004047890 */ /* 0x004fc8000ff1e0ff */
[----:B------:R-:W-:Y:S01]  /*0b90*/  UIADD3.X UR5, UPT, UPT, URZ, UR5, URZ, UP0, !UPT ;  /* 0x00000005ff057290 */ /* 0x000fe200087fe4ff */
[----:B0-----:R-:W-:-:S04]  /*0ba0*/  IMAD R0, R0, UR8, R3 ;  /* 0x0000000800007c24 */ /* 0x001fc8000f8e0203 */
[C---:B------:R-:W-:Y:S02]  /*0bb0*/  IMAD R2, R0.reuse, 0x130000, RZ ;  /* 0x0013000000027824 */ /* 0x040fe400078e02ff */
[----:B------:R-:W-:-:S03]  /*0bc0*/  IMAD R0, R0, 0x140000, RZ ;  /* 0x0014000000007824 */ /* 0x000fc600078e02ff */
[C---:B-1----:R-:W-:Y:S02]  /*0bd0*/  LEA.HI.SX32 R12, P0, R2.reuse, UR10, 0x10 ;  /* 0x0000000a020c7c11 */ /* 0x042fe4000f8182ff */
[----:B------:R-:W-:Y:S02]  /*0be0*/  SHF.R.S32.HI R0, RZ, 0xf, R0 ;  /* 0x0000000fff007819 */ /* 0x000fe40000011400 */
[----:B------:R-:W-:Y:S02]  /*0bf0*/  LEA.HI.X.SX32 R13, R2, UR11, 0x1, P0 ;  /* 0x0000000b020d7c11 */ /* 0x000fe400080f0eff */
[----:B------:R-:W-:-:S07]  /*0c00*/  IADD3 R8, PT, PT, R0, 0x2, RZ ;  /* 0x0000000200087810 */ /* 0x000fce0007ffe0ff */
.L_x_13:
[----:B------:R-:W-:-:S05]  /*0c10*/  IADD3 R2, P0, PT, R5, R12, RZ ;  /* 0x0000000c05027210 */ /* 0x000fca0007f1e0ff */
[----:B------:R-:W-:-:S05]  /*0c20*/  IMAD.X R3, RZ, RZ, R13, P0 ;  /* 0x000000ffff037224 */ /* 0x000fca00000e060d */
[----:B------:R-:W2:Y:S01]  /*0c30*/  LDG.E.U8 R2, desc[UR6][R2.64] ;  /* 0x0000000602027981 */ /* 0x000ea2000c1e1100 */
[----:B------:R-:W-:Y:S01]  /*0c40*/  ISETP.NE.AND P2, PT, R5, 0x13, PT ;  /* 0x000000130500780c */ /* 0x000fe20003f45270 */
[----:B01-3--:R-:W-:Y:S01]  /*0c50*/  VIADD R7, R6, 0x1 ;  /* 0x0000000106077836 */ /* 0x00bfe20000000000 */
[----:B------:R-:W-:Y:S01]  /*0c60*/  BSSY.RECONVERGENT B1, `(.L_x_1) ;  /* 0x000007f000017945 */ /* 0x000fe20003800200 */
[C---:B--2---:R-:W-:Y:S02]  /*0c70*/  ISETP.NE.AND P1, PT, R2.reuse, RZ, PT ;  /* 0x000000ff0200720c */ /* 0x044fe40003f25270 */
[----:B------:R-:W-:-:S11]  /*0c80*/  ISETP.NE.AND P0, PT, R2, 0x1, PT ;  /* 0x000000010200780c */ /* 0x000fd60003f05270 */
[----:B------:R-:W-:-:S05]  /*0c90*/  @P1 IMAD.MOV R7, RZ, RZ, R6 ;  /* 0x000000ffff071224 */ /* 0x000fca00078e0206 */
[----:B------:R-:W-:Y:S01]  /*0ca0*/  PRMT R6, R7, 0x7610, R6 ;  /* 0x0000761007067816 */ /* 0x000fe20000000006 */
[----:B------:R-:W-:Y:S06]  /*0cb0*/  @P0 BRA P2, `(.L_x_2) ;  /* 0x0000000400e40947 */ /* 0x000fec0001000000 */
[----:B------:R-:W-:-:S13]  /*0cc0*/  ISETP.NE.AND P0, PT, R5, 0x13, PT ;  /* 0x000000130500780c */ /* 0x000fda0003f05270 */
[----:B------:R-:W-:Y:S05]  /*0cd0*/  @P0 BRA `(.L_x_3) ;  /* 0x0000000000140947 */ /* 0x000fea0003800000 */
[----:B------:R-:W2:Y:S02]  /*0ce0*/  LDG.E.U8 R2, desc[UR6][R12.64+0x13] ;  /* 0x000013060c027981 */ /* 0x000ea4000c1e1100 */
[----:B--2---:R-:W-:Y:S01]  /*0cf0*/  ISETP.NE.AND P0, PT, R2, RZ, PT ;  /* 0x000000ff0200720c */ /* 0x004fe20003f05270 */
[----:B------:R-:W-:-:S12]  /*0d00*/  VIADD R2, R6, 0xffffffff ;  /* 0xffffffff06027836 */ /* 0x000fd80000000000 */
[----:B------:R-:W-:-:S05]  /*0d10*/  @P0 IMAD.MOV R2, RZ, RZ, R6 ;  /* 0x000000ffff020224 */ /* 0x000fca00078e0206 */
[----:B------:R-:W-:-:S07]  /*0d20*/  PRMT R6, R2, 0x7610, R6 ;  /* 0x0000761002067816 */ /* 0x000fce0000000006 */
.L_x_3:
[----:B------:R-:W-:Y:S01]  /*0d30*/  PRMT R2, R6, 0x9910, RZ ;  /* 0x0000991006027816 */ /* 0x000fe200000000ff */
[----:B------:R-:W-:Y:S03]  /*0d40*/  BSSY.RECONVERGENT B0, `(.L_x_4) ;  /* 0x000006e000007945 */ /* 0x000fe60003800200 */
[----:B------:R-:W-:-:S13]  /*0d50*/  ISETP.GE.AND P0, PT, R2, 0x1, PT ;  /* 0x000000010200780c */ /* 0x000fda0003f06270 */
[----:B------:R-:W-:Y:S05]  /*0d60*/  @!P0 BRA `(.L_x_5) ;  /* 0x0000000400ac8947 */ /* 0x000fea0003800000 */
[----:B------:R-:W-:Y:S01]  /*0d70*/  IMAD.SHL.U32 R16, R6, 0x2, RZ ;  /* 0x0000000206107824 */ /* 0x000fe200078e00ff */
[----:B------:R-:W-:Y:S01]  /*0d80*/  BSSY.RECONVERGENT B2, `(.L_x_6) ;  /* 0x0000015000027945 */ /* 0x000fe20003800200 */
[----:B------:R-:W-:-:S04]  /*0d90*/  IMAD.MOV.U32 R2, RZ, RZ, 0x1 ;  /* 0x00000001ff027424 */ /* 0x000fc800078e00ff */
[----:B------:R-:W0:Y:S08]  /*0da0*/  I2F.F64.U16 R16, R16 ;  /* 0x0000001000107312 */ /* 0x000e300000101800 */
[----:B0-----:R-:W0:Y:S02]  /*0db0*/  MUFU.RCP64H R3, R17 ;  /* 0x0000001100037308 */ /* 0x001e240000001800 */
[----:B0-----:R-:W-:-:S08]  /*0dc0*/  DFMA R10, -R16, R2, 1 ;  /* 0x3ff00000100a742b */ /* 0x001fd00000000102 */
[----:B------:R-:W-:-:S08]  /*0dd0*/  DFMA R10, R10, R10, R10 ;  /* 0x0000000a0a0a722b */ /* 0x000fd0000000000a */
[----:B------:R-:W-:-:S08]  /*0de0*/  DFMA R10, R2, R10, R2 ;  /* 0x0000000a020a722b */ /* 0x000fd00000000002 */
[----:B------:R-:W-:-:S08]  /*0df0*/  DFMA R2, -R16, R10, 1 ;  /* 0x3ff000001002742b */ /* 0x000fd0000000010a */
[----:B------:R-:W-:Y:S01]  /*0e00*/  DFMA R2, R10, R2, R10 ;  /* 0x000000020a02722b */ /* 0x000fe2000000000a */
[----:B------:R-:W0:Y:S07]  /*0e10*/  I2F.F64.S16 R10, R4 ;  /* 0x00000004000a7312 */ /* 0x000e2e0000101c00 */
[----:B------:R-:W-:-:S08]  /*0e20*/  DMUL R14, R2, 15 ;  /* 0x402e0000020e7828 */ /* 0x000fd00000000000 */
[----:B------:R-:W-:-:S08]  /*0e30*/  DFMA R18, -R16, R14, 15 ;  /* 0x402e00001012742b */ /* 0x000fd0000000010e */
[----:B------:R-:W-:Y:S02]  /*0e40*/  DFMA R2, R2, R18, R14 ;  /* 0x000000120202722b */ /* 0x000fe4000000000e */
[----:B0-----:R-:W-:Y:S01]  /*0e50*/  DADD R14, R10, 5 ;  /* 0x401400000a0e7429 */ /* 0x001fe20000000000 */
[----:B------:R-:W-:-:S05]  /*0e60*/  LOP3.LUT R10, R6, 0xffff, RZ, 0xc0, !PT ;  /* 0x0000ffff060a7812 */ /* 0x000fca00078ec0ff */
[----:B------:R0:W1:Y:S02]  /*0e70*/  F2F.F32.F64 R7, R14 ;  /* 0x0000000e00077310 */ /* 0x0000640000301000 */
[----:B------:R-:W-:-:S05]  /*0e80*/  FFMA R9, RZ, R17, R3 ;  /* 0x00000011ff097223 */ /* 0x000fca0000000003 */
[----:B------:R-:W-:-:S13]  /*0e90*/  FSETP.GT.AND P0, PT, |R9|, 1.469367938527859385e-39, PT ;  /* 0x001000000900780b */ /* 0x000fda0003f04200 */
[----:B01----:R-:W-:Y:S05]  /*0ea0*/  @P0 BRA `(.L_x_7) ;  /* 0x0000000000080947 */ /* 0x003fea0003800000 */
[----:B------:R-:W-:-:S07]  /*0eb0*/  MOV R24, 0xed0 ;  /* 0x00000ed000187802 */ /* 0x000fce0000000f00 */
[----:B------:R-:W-:Y:S05]  /*0ec0*/  CALL.REL.NOINC `($__internal_0_$__cuda_sm20_div_rn_f64_full) ;  /* 0x0000000400747944 */ /* 0x000fea0003c00000 */
.L_x_7:
[----:B------:R-:W-:Y:S05]  /*0ed0*/  BSYNC.RECONVERGENT B2 ;  /* 0x0000000000027941 */ /* 0x000fea0003800200 */
.L_x_6:
[C---:B------:R-:W-:Y:S01]  /*0ee0*/  LOP3.LUT R11, R6.reuse, 0xffff, RZ, 0xc0, !PT ;  /* 0x0000ffff060b7812 */ /* 0x040fe200078ec0ff */
[----:B------:R-:W-:Y:S01]  /*0ef0*/  BSSY.RECONVERGENT B2, `(.L_x_8) ;  /* 0x000002c000027945 */ /* 0x000fe20003800200 */
[----:B------:R-:W-:Y:S02]  /*0f00*/  LOP3.LUT R9, R6, 0x3, RZ, 0xc0, !PT ;  /* 0x0000000306097812 */ /* 0x000fe400078ec0ff */
[----:B------:R-:W-:Y:S02]  /*0f10*/  ISETP.GE.U32.AND P0, PT, R11, 0x4, PT ;  /* 0x000000040b00780c */ /* 0x000fe40003f06070 */
[----:B------:R-:W-:Y:S02]  /*0f20*/  ISETP.NE.AND P1, PT, R9, RZ, PT ;  /* 0x000000ff0900720c */ /* 0x000fe40003f25270 */
[----:B------:R-:W-:-:S09]  /*0f30*/  MOV R11, RZ ;  /* 0x000000ff000b7202 */ /* 0x000fd20000000f00 */
[----:B------:R-:W-:Y:S05]  /*0f40*/  @!P0 BRA `(.L_x_9) ;  /* 0x0000000000988947 */ /* 0x000fea0003800000 */
[----:B------:R-:W-:Y:S01]  /*0f50*/  IMAD R15, R5, 0x2, R8 ;  /* 0x00000002050f7824 */ /* 0x000fe200078e0208 */
[----:B------:R-:W-:Y:S01]  /*0f60*/  LOP3.LUT R24, R6, 0x7ffc, RZ, 0xc0, !PT ;  /* 0x00007ffc06187812 */ /* 0x000fe200078ec0ff */
[----:B------:R-:W-:Y:S02]  /*0f70*/  IMAD.MOV.U32 R23, RZ, RZ, 0x7 ;  /* 0x00000007ff177424 */ /* 0x000fe400078e00ff */
[----:B------:R-:W-:Y:S02]  /*0f80*/  IMAD.MOV.U32 R11, RZ, RZ, RZ ;  /* 0x000000ffff0b7224 */ /* 0x000fe400078e00ff */
[----:B------:R-:W-:-:S07]  /*0f90*/  IMAD R22, R10, -0x2, R15 ;  /* 0xfffffffe0a167824 */ /* 0x000fce00078e020f */
.L_x_10:
[----:B---3--:R0:W1:Y:S01]  /*0fa0*/  I2F.F64.U16 R18, R23 ;  /* 0x0000001700127312 */ /* 0x0080620000101800 */
[C---:B------:R-:W-:Y:S02]  /*0fb0*/  VIADD R25, R23.reuse, 0xfffffffa ;  /* 0xfffffffa17197836 */ /* 0x040fe40000000000 */
[C---:B------:R-:W-:Y:S02]  /*0fc0*/  VIADD R28, R23.reuse, 0xfffffffc ;  /* 0xfffffffc171c7836 */ /* 0x040fe40000000000 */
[C---:B------:R-:W-:Y:S02]  /*0fd0*/  VIADD R29, R23.reuse, 0xfffffffe ;  /* 0xfffffffe171d7836 */ /* 0x040fe40000000000 */
[----:B------:R-:W-:Y:S01]  /*0fe0*/  VIADD R24, R24, 0xfffffffc ;  /* 0xfffffffc18187836 */ /* 0x000fe20000000000 */
[----:B------:R-:W2:Y:S01]  /*0ff0*/  I2F.F64.U16 R14, R25 ;  /* 0x00000019000e7312 */ /* 0x000ea20000101800 */
[----:B0-----:R-:W-:Y:S02]  /*1000*/  VIADD R23, R23, 0x8 ;  /* 0x0000000817177836 */ /* 0x001fe40000000000 */
[----:B------:R-:W-:Y:S01]  /*1010*/  VIADD R11, R11, 0x4 ;  /* 0x000000040b0b7836 */ /* 0x000fe20000000000 */
[----:B-1----:R-:W-:-:S04]  /*1020*/  DMUL R20, R18, R2 ;  /* 0x0000000212147228 */ /* 0x002fc80000000000 */
[----:B------:R-:W0:Y:S01]  /*1030*/  I2F.F64.U16 R16, R28 ;  /* 0x0000001c00107312 */ /* 0x000e220000101800 */
[----:B--2---:R-:W-:-:S07]  /*1040*/  DMUL R14, R14, R2 ;  /* 0x000000020e0e7228 */ /* 0x004fce0000000000 */
[----:B------:R-:W1:Y:S01]  /*1050*/  I2F.F64.U16 R18, R29 ;  /* 0x0000001d00127312 */ /* 0x000e620000101800 */
[----:B0-----:R-:W-:-:S07]  /*1060*/  DMUL R26, R16, R2 ;  /* 0x00000002101a7228 */ /* 0x001fce0000000000 */
[----:B------:R-:W0:Y:S01]  /*1070*/  F2F.F32.F64 R20, R20 ;  /* 0x0000001400147310 */ /* 0x000e220000301000 */
[----:B------:R-:W-:Y:S01]  /*1080*/  MOV R16, UR4 ;  /* 0x0000000400107c02 */ /* 0x000fe20008000f00 */
[----:B------:R-:W-:-:S04]  /*1090*/  IMAD.U32 R17, RZ, RZ, UR5 ;  /* 0x00000005ff117e24 */ /* 0x000fc8000f8e00ff */
[C---:B------:R-:W-:Y:S01]  /*10a0*/  IMAD.WIDE R16, R22.reuse, 0x4, R16 ;  /* 0x0000000416107825 */ /* 0x040fe200078e0210 */
[----:B-1----:R-:W-:Y:S01]  /*10b0*/  DMUL R18, R18, R2 ;  /* 0x0000000212127228 */ /* 0x002fe20000000000 */
[----:B------:R1:W2:Y:S02]  /*10c0*/  F2F.F32.F64 R14, R14 ;  /* 0x0000000e000e7310 */ /* 0x0002a40000301000 */
[----:B------:R-:W-:Y:S01]  /*10d0*/  VIADD R22, R22, 0x8 ;  /* 0x0000000816167836 */ /* 0x000fe20000000000 */
[----:B------:R3:W-:Y:S04]  /*10e0*/  STG.E desc[UR6][R16.64+-0x10], R7 ;  /* 0xfffff00710007986 */ /* 0x0007e8000c101906 */
[----:B0-----:R3:W-:Y:S01]  /*10f0*/  STG.E desc[UR6][R16.64+0xc], R20 ;  /* 0x00000c1410007986 */ /* 0x0017e2000c101906 */
[----:B------:R-:W0:Y:S01]  /*1100*/  F2F.F32.F64 R27, R26 ;  /* 0x0000001a001b7310 */ /* 0x000e220000301000 */
[----:B-1----:R-:W-:-:S02]  /*1110*/  PRMT R15, R24, 0x9910, RZ ;  /* 0x00009910180f7816 */ /* 0x002fc400000000ff */
[----:B------:R3:W-:Y:S02]  /*1120*/  STG.E desc[UR6][R16.64+-0x8], R7 ;  /* 0xfffff80710007986 */ /* 0x0007e4000c101906 */
[----:B------:R-:W-:Y:S02]  /*1130*/  ISETP.NE.AND P0, PT, R15, RZ, PT ;  /* 0x000000ff0f00720c */ /* 0x000fe40003f05270 */
[----:B--2---:R3:W-:Y:S01]  /*1140*/  STG.E desc[UR6][R16.64+-0xc], R14 ;  /* 0xfffff40e10007986 */ /* 0x0047e2000c101906 */
[----:B------:R-:W1:Y:S03]  /*1150*/  F2F.F32.F64 R19, R18 ;  /* 0x0000001200137310 */ /* 0x000e660000301000 */
[----:B------:R3:W-:Y:S04]  /*1160*/  STG.E desc[UR6][R16.64], R7 ;  /* 0x0000000710007986 */ /* 0x0007e8000c101906 */
[----:B0-----:R3:W-:Y:S04]  /*1170*/  STG.E desc[UR6][R16.64+-0x4], R27 ;  /* 0xfffffc1b10007986 */ /* 0x0017e8000c101906 */
[----:B------:R3:W-:Y:S04]  /*1180*/  STG.E desc[UR6][R16.64+0x8], R7 ;  /* 0x0000080710007986 */ /* 0x0007e8000c101906 */
[----:B-1----:R3:W-:Y:S01]  /*1190*/  STG.E desc[UR6][R16.64+0x4], R19 ;  /* 0x0000041310007986 */ /* 0x0027e2000c101906 */
[----:B------:R-:W-:Y:S05]  /*11a0*/  @P0 BRA `(.L_x_10) ;  /* 0xfffffffc007c0947 */ /* 0x000fea000383ffff */
.L_x_9:
[----:B------:R-:W-:Y:S05]  /*11b0*/  BSYNC.RECONVERGENT B2 ;  /* 0x0000000000027941 */ /* 0x000fea0003800200 */
.L_x_8:
[----:B------:R-:W-:Y:S05]  /*11c0*/  @!P1 BRA `(.L_x_5) ;  /* 0x0000000000949947 */ /* 0x000fea0003800000 */
[----:B------:R-:W-:Y:S01]  /*11d0*/  ISETP.NE.AND P0, PT, R9, 0x1, PT ;  /* 0x000000010900780c */ /* 0x000fe20003f05270 */
[----:B------:R-:W-:Y:S01]  /*11e0*/  BSSY.RECONVERGENT B2, `(.L_x_11) ;  /* 0x0000017000027945 */ /* 0x000fe20003800200 */
[----:B------:R-:W-:-:S04]  /*11f0*/  LOP3.LUT R6, R6, 0x1, RZ, 0xc0, !PT ;  /* 0x0000000106067812 */ /* 0x000fc800078ec0ff */
[----:B------:R-:W-:-:S07]  /*1200*/  ISETP.NE.U32.AND P1, PT, R6, 0x1, PT ;  /* 0x000000010600780c */ /* 0x000fce0003f25070 */
[----:B------:R-:W-:Y:S06]  /*1210*/  @!P0 BRA `(.L_x_12) ;  /* 0x00000000004c8947 */ /* 0x000fec0003800000 */
[C---:B------:R-:W-:Y:S01]  /*1220*/  IMAD.SHL.U32 R6, R11.reuse, 0x2, RZ ;  /* 0x000000020b067824 */ /* 0x040fe200078e00ff */
[----:B---3--:R-:W0:Y:S01]  /*1230*/  LDC.64 R14, c[0x0][0x390] ;  /* 0x0000e400ff0e7b82 */ /* 0x008e220000000a00 */
[----:B------:R-:W-:Y:S01]  /*1240*/  IADD3 R9, PT, PT, -R10, R11, R5 ;  /* 0x0000000b0a097210 */ /* 0x000fe20007ffe105 */
[----:B------:R-:W-:Y:S02]  /*1250*/  VIADD R11, R11, 0x2 ;  /* 0x000000020b0b7836 */ /* 0x000fe40000000000 */
[C---:B------:R-:W-:Y:S01]  /*1260*/  IADD3 R20, PT, PT, R6.reuse, 0x1, RZ ;  /* 0x0000000106147810 */ /* 0x040fe20007ffe0ff */
[----:B------:R-:W-:Y:S02]  /*1270*/  VIADD R6, R6, 0x3 ;  /* 0x0000000306067836 */ /* 0x000fe40000000000 */
[----:B------:R-:W-:Y:S01]  /*1280*/  IMAD R9, R9, 0x2, R0 ;  /* 0x0000000209097824 */ /* 0x000fe200078e0200 */
[----:B------:R-:W1:Y:S03]  /*1290*/  I2F.F64.U16 R18, R20 ;  /* 0x0000001400127312 */ /* 0x000e660000101800 */
[----:B------:R-:W-:-:S05]  /*12a0*/  VIADD R9, R9, 0x2 ;  /* 0x0000000209097836 */ /* 0x000fca0000000000 */
[----:B------:R-:W2:Y:S01]  /*12b0*/  I2F.F64.U16 R16, R6 ;  /* 0x0000000600107312 */ /* 0x000ea20000101800 */
[----:B-1----:R-:W-:Y:S01]  /*12c0*/  DMUL R18, R18, R2 ;  /* 0x0000000212127228 */ /* 0x002fe20000000000 */
[----:B0-----:R-:W-:-:S05]  /*12d0*/  IMAD.WIDE R14, R9, 0x4, R14 ;  /* 0x00000004090e7825 */ /* 0x001fca00078e020e */
[----:B------:R0:W-:Y:S01]  /*12e0*/  STG.E desc[UR6][R14.64], R7 ;  /* 0x000000070e007986 */ /* 0x0001e2000c101906 */
[----:B--2---:R-:W-:-:S03]  /*12f0*/  DMUL R16, R16, R2 ;  /* 0x0000000210107228 */ /* 0x004fc60000000000 */
[----:B------:R-:W1:Y:S01]  /*1300*/  F2F.F32.F64 R19, R18 ;  /* 0x0000001200137310 */ /* 0x000e620000301000 */
[----:B------:R0:W-:Y:S07]  /*1310*/  STG.E desc[UR6][R14.64+0x8], R7 ;  /* 0x000008070e007986 */ /* 0x0001ee000c101906 */
[----:B------:R-:W2:Y:S01]  /*1320*/  F2F.F32.F64 R17, R16 ;  /* 0x0000001000117310 */ /* 0x000ea20000301000 */
[----:B-1----:R0:W-:Y:S04]  /*1330*/  STG.E desc[UR6][R14.64+0x4], R19 ;  /* 0x000004130e007986 */ /* 0x0021e8000c101906 */
[----:B--2---:R0:W-:Y:S02]  /*1340*/  STG.E desc[UR6][R14.64+0xc], R17 ;  /* 0x00000c110e007986 */ /* 0x0041e4000c101906 */
.L_x_12:
[----:B------:R-:W-:Y:S05]  /*1350*/  BSYNC.RECONVERGENT B2 ;  /* 0x0000000000027941 */ /* 0x000fea0003800200 */
.L_x_11:
[----:B------:R-:W-:Y:S05]  /*1360*/  @P1 BRA `(.L_x_5) ;  /* 0x00000000002c1947 */ /* 0x000fea0003800000 */
[----:B------:R-:W-:Y:S01]  /*1370*/  LEA R6, R11, 0x1, 0x1 ;  /* 0x000000010b067811 */ /* 0x000fe200078e08ff */
[----:B0--3--:R-:W0:Y:S01]  /*1380*/  LDC.64 R14, c[0x0][0x390] ;  /* 0x0000e400ff0e7b82 */ /* 0x009e220000000a00 */
[----:B------:R-:W-:Y:S02]  /*1390*/  IADD3 R11, PT, PT, -R10, R11, R5 ;  /* 0x0000000b0a0b7210 */ /* 0x000fe40007ffe105 */
[----:B------:R-:W1:Y:S03]  /*13a0*/  I2F.F64.U16 R16, R6 ;  /* 0x0000000600107312 */ /* 0x000e660000101800 */
[----:B------:R-:W-:-:S04]  /*13b0*/  IMAD R11, R11, 0x2, R0 ;  /* 0x000000020b0b7824 */ /* 0x000fc800078e0200 */
[----:B------:R-:W-:Y:S01]  /*13c0*/  VIADD R11, R11, 0x2 ;  /* 0x000000020b0b7836 */ /* 0x000fe20000000000 */
[----:B-1----:R-:W-:-:S03]  /*13d0*/  DMUL R16, R16, R2 ;  /* 0x0000000210107228 */ /* 0x002fc60000000000 */
[----:B0-----:R-:W-:-:S07]  /*13e0*/  IMAD.WIDE R14, R11, 0x4, R14 ;  /* 0x000000040b0e7825 */ /* 0x001fce00078e020e */
[----:B------:R-:W0:Y:S01]  /*13f0*/  F2F.F32.F64 R17, R16 ;  /* 0x0000001000117310 */ /* 0x000e220000301000 */
[----:B------:R1:W-:Y:S04]  /*1400*/  STG.E desc[UR6][R14.64], R7 ;  /* 0x000000070e007986 */ /* 0x0003e8000c101906 */
[----:B0-----:R1:W-:Y:S02]  /*1410*/  STG.E desc[UR6][R14.64+0x4], R17 ;  /* 0x000004110e007986 */ /* 0x0013e4000c101906 */
.L_x_5:
[----:B------:R-:W-:Y:S05]  /*1420*/  BSYNC.RECONVERGENT B0 ;  /* 0x0000000000007941 */ /* 0x000fea0003800200 */
.L_x_4:
[----:B------:R-:W-:Y:S01]  /*1430*/  IADD3 R4, PT, PT, R4, 0xa, RZ ;  /* 0x0000000a04047810 */ /* 0x000fe20007ffe0ff */
[----:B------:R-:W-:-:S07]  /*1440*/  IMAD.MOV.U32 R6, RZ, RZ, 0x1 ;  /* 0x00000001ff067424 */ /* 0x000fce00078e00ff */
.L_x_2:
[----:B------:R-:W-:Y:S05]  /*1450*/  BSYNC.RECONVERGENT B1 ;  /* 0x0000000000017941 */ /* 0x000fea0003800200 */
.L_x_1:
[----:B------:R-:W-:-:S05]  /*1460*/  VIADD R5, R5, 0x1 ;  /* 0x0000000105057836 */ /* 0x000fca0000000000 */
[----:B------:R-:W-:-:S13]  /*1470*/  ISETP.NE.AND P0, PT, R5, 0x14, PT ;  /* 0x000000140500780c */ /* 0x000fda0003f05270 */
[----:B------:R-:W-:Y:S05]  /*1480*/  @P0 BRA `(.L_x_13) ;  /* 0xfffffff400e00947 */ /* 0x000fea000383ffff */
[----:B------:R-:W-:Y:S05]  /*1490*/  EXIT ;  /* 0x000000000000794d */ /* 0x000fea0003800000 */
        .weak           $__internal_0_$__cuda_sm20_div_rn_f64_full
        .type           $__internal_0_$__cuda_sm20_div_rn_f64_full,@function
        .size           $__internal_0_$__cuda_sm20_div_rn_f64_full,(.L_x_31 - $__internal_0_$__cuda_sm20_div_rn_f64_full)
$__internal_0_$__cuda_sm20_div_rn_f64_full:
[C---:B------:R-:W-:Y:S01]  /*14a0*/  FSETP.GEU.AND P0, PT, |R17|.reuse, 1.469367938527859385e-39, PT ;  /* 0x001000001100780b */ /* 0x040fe20003f0e200 */
[----:B------:R-:W-:Y:S01]  /*14b0*/  IMAD.MOV.U32 R18, RZ, RZ, 0x1 ;  /* 0x00000001ff127424 */ /* 0x000fe200078e00ff */
[C---:B------:R-:W-:Y:S01]  /*14c0*/  LOP3.LUT R14, R17.reuse, 0x800fffff, RZ, 0xc0, !PT ;  /* 0x800fffff110e7812 */ /* 0x040fe200078ec0ff */
[----:B------:R-:W-:Y:S01]  /*14d0*/  IMAD.MOV.U32 R9, RZ, RZ, 0x1ca00000 ;  /* 0x1ca00000ff097424 */ /* 0x000fe200078e00ff */
[----:B------:R-:W-:Y:S01]  /*14e0*/  LOP3.LUT R26, R17, 0x7ff00000, RZ, 0xc0, !PT ;  /* 0x7ff00000111a7812 */ /* 0x000fe200078ec0ff */
[----:B------:R-:W-:Y:S01]  /*14f0*/  BSSY.RECONVERGENT B3, `(.L_x_14) ;  /* 0x0000046000037945 */ /* 0x000fe20003800200 */
[----:B------:R-:W-:Y:S01]  /*1500*/  LOP3.LUT R15, R14, 0x3ff00000, RZ, 0xfc, !PT ;  /* 0x3ff000000e0f7812 */ /* 0x000fe200078efcff */
[----:B------:R-:W-:Y:S01]  /*1510*/  IMAD.MOV.U32 R14, RZ, RZ, R16 ;  /* 0x000000ffff0e7224 */ /* 0x000fe200078e0010 */
[----:B------:R-:W-:-:S04]  /*1520*/  ISETP.LE.U32.AND P1, PT, R26, 0x40200000, PT ;  /* 0x402000001a00780c */ /* 0x000fc80003f23070 */
[----:B------:R-:W-:Y:S01]  /*1530*/  SEL R11, R9, 0x63400000, !P1 ;  /* 0x63400000090b7807 */ /* 0x000fe20004800000 */
[----:B------:R-:W-:-:S06]  /*1540*/  @!P0 DMUL R14, R16, 8.98846567431157953865e+307 ;  /* 0x7fe00000100e8828 */ /* 0x000fcc0000000000 */
[----:B------:R-:W0:Y:S04]  /*1550*/  MUFU.RCP64H R19, R15 ;  /* 0x0000000f00137308 */ /* 0x000e280000001800 */
[----:B------:R-:W-:Y:S01]  /*1560*/  @!P0 LOP3.LUT R26, R15, 0x7ff00000, RZ, 0xc0, !PT ;  /* 0x7ff000000f1a8812 */ /* 0x000fe200078ec0ff */
[----:B0-----:R-:W-:-:S08]  /*1570*/  DFMA R2, R18, -R14, 1 ;  /* 0x3ff000001202742b */ /* 0x001fd0000000080e */
[----:B------:R-:W-:-:S08]  /*1580*/  DFMA R2, R2, R2, R2 ;  /* 0x000000020202722b */ /* 0x000fd00000000002 */
[----:B------:R-:W-:-:S08]  /*1590*/  DFMA R18, R18, R2, R18 ;  /* 0x000000021212722b */ /* 0x000fd00000000012 */
[----:B------:R-:W-:-:S08]  /*15a0*/  DFMA R2, R18, -R14, 1 ;  /* 0x3ff000001202742b */ /* 0x000fd0000000080e */
[----:B------:R-:W-:Y:S01]  /*15b0*/  DFMA R18, R18, R2, R18 ;  /* 0x000000021212722b */ /* 0x000fe20000000012 */
[----:B------:R-:W-:Y:S01]  /*15c0*/  LOP3.LUT R3, R11, 0xe0000, RZ, 0xfc, !PT ;  /* 0x000e00000b037812 */ /* 0x000fe200078efcff */
[----:B------:R-:W-:Y:S01]  /*15d0*/  IMAD.MOV.U32 R2, RZ, RZ, RZ ;  /* 0x000000ffff027224 */ /* 0x000fe200078e00ff */
[----:B------:R-:W-:-:S05]  /*15e0*/  MOV R11, 0x40200000 ;  /* 0x40200000000b7802 */ /* 0x000fca0000000f00 */
[----:B------:R-:W-:Y:S01]  /*15f0*/  VIADD R25, R11, 0xffffffff ;  /* 0xffffffff0b197836 */ /* 0x000fe20000000000 */
[----:B------:R-:W-:-:S04]  /*1600*/  DMUL R20, R18, R2 ;  /* 0x0000000212147228 */ /* 0x000fc80000000000 */
[----:B------:R-:W-:Y:S01]  /*1610*/  ISETP.GT.U32.AND P0, PT, R25, 0x7feffffe, PT ;  /* 0x7feffffe1900780c */ /* 0x000fe20003f04070 */
[----:B------:R-:W-:-:S03]  /*1620*/  VIADD R25, R26, 0xffffffff ;  /* 0xffffffff1a197836 */ /* 0x000fc60000000000 */
[----:B------:R-:W-:Y:S02]  /*1630*/  DFMA R22, R20, -R14, R2 ;  /* 0x8000000e1416722b */ /* 0x000fe40000000002 */
[----:B------:R-:W-:-:S06]  /*1640*/  ISETP.GT.U32.OR P0, PT, R25, 0x7feffffe, P0 ;  /* 0x7feffffe1900780c */ /* 0x000fcc0000704470 */
[----:B------:R-:W-:-:S07]  /*1650*/  DFMA R18, R18, R22, R20 ;  /* 0x000000161212722b */ /* 0x000fce0000000014 */
[----:B------:R-:W-:Y:S05]  /*1660*/  @P0 BRA `(.L_x_15) ;  /* 0x0000000000740947 */ /* 0x000fea0003800000 */
[----:B------:R-:W-:Y:S01]  /*1670*/  LOP3.LUT R21, R17, 0x7ff00000, RZ, 0xc0, !PT ;  /* 0x7ff0000011157812 */ /* 0x000fe200078ec0ff */
[----:B------:R-:W-:-:S03]  /*1680*/  IMAD.MOV.U32 R11, RZ, RZ, 0x40200000 ;  /* 0x40200000ff0b7424 */ /* 0x000fc600078e00ff */
[----:B------:R-:W-:Y:S01]  /*1690*/  ISETP.LE.U32.AND P0, PT, R21, 0x40200000, PT ;  /* 0x402000001500780c */ /* 0x000fe20003f03070 */
[----:B------:R-:W-:-:S05]  /*16a0*/  IMAD.MOV R20, RZ, RZ, -R21 ;  /* 0x000000ffff147224 */ /* 0x000fca00078e0a15 */
[----:B------:R-:W-:Y:S02]  /*16b0*/  VIADDMNMX R11, R20, R11, 0xb9600000, !PT ;  /* 0xb9600000140b7446 */ /* 0x000fe4000780010b */
[----:B------:R-:W-:Y:S02]  /*16c0*/  SEL R20, R9, 0x63400000, !P0 ;  /* 0x6340000009147807 */ /* 0x000fe40004000000 */
[----:B------:R-:W-:-:S05]  /*16d0*/  VIMNMX R9, PT, PT, R11, 0x46a00000, PT ;  /* 0x46a000000b097848 */ /* 0x000fca0003fe0100 */
[----:B------:R-:W-:Y:S01]  /*16e0*/  IMAD.IADD R9, R9, 0x1, -R20 ;  /* 0x0000000109097824 */ /* 0x000fe200078e0a14 */
[----:B------:R-:W-:-:S03]  /*16f0*/  MOV R20, RZ ;  /* 0x000000ff00147202 */ /* 0x000fc60000000f00 */
[----:B------:R-:W-:-:S06]  /*1700*/  VIADD R21, R9, 0x7fe00000 ;  /* 0x7fe0000009157836 */ /* 0x000fcc0000000000 */
[----:B------:R-:W-:-:S10]  /*1710*/  DMUL R22, R18, R20 ;  /* 0x0000001412167228 */ /* 0x000fd40000000000 */
[----:B------:R-:W-:-:S13]  /*1720*/  FSETP.GTU.AND P0, PT, |R23|, 1.469367938527859385e-39, PT ;  /* 0x001000001700780b */ /* 0x000fda0003f0c200 */
[----:B------:R-:W-:Y:S05]  /*1730*/  @P0 BRA `(.L_x_16) ;  /* 0x0000000000840947 */ /* 0x000fea0003800000 */
[----:B------:R-:W-:Y:S01]  /*1740*/  DFMA R2, R18, -R14, R2 ;  /* 0x8000000e1202722b */ /* 0x000fe20000000002 */
[----:B------:R-:W-:-:S09]  /*1750*/  IMAD.MOV.U32 R20, RZ, RZ, RZ ;  /* 0x000000ffff147224 */ /* 0x000fd200078e00ff */
[C---:B------:R-:W-:Y:S02]  /*1760*/  FSETP.NEU.AND P0, PT, R3.reuse, RZ, PT ;  /* 0x000000ff0300720b */ /* 0x040fe40003f0d000 */
[----:B------:R-:W-:-:S04]  /*1770*/  LOP3.LUT R17, R3, 0x80000000, R17, 0x48, !PT ;  /* 0x8000000003117812 */ /* 0x000fc800078e4811 */
[----:B------:R-:W-:-:S07]  /*1780*/  LOP3.LUT R21, R17, R21, RZ, 0xfc, !PT ;  /* 0x0000001511157212 */ /* 0x000fce00078efcff */
[----:B------:R-:W-:Y:S05]  /*1790*/  @!P0 BRA `(.L_x_16) ;  /* 0x00000000006c8947 */ /* 0x000fea0003800000 */
[----:B------:R-:W-:Y:S01]  /*17a0*/  IMAD.MOV R3, RZ, RZ, -R9 ;  /* 0x000000ffff037224 */ /* 0x000fe200078e0a09 */
[----:B------:R-:W-:Y:S01]  /*17b0*/  IADD3 R9, PT, PT, -R9, -0x43300000, RZ ;  /* 0xbcd0000009097810 */ /* 0x000fe20007ffe1ff */
[----:B------:R-:W-:-:S06]  /*17c0*/  IMAD.MOV.U32 R2, RZ, RZ, RZ ;  /* 0x000000ffff027224 */ /* 0x000fcc00078e00ff */
[----:B------:R-:W-:Y:S02]  /*17d0*/  DFMA R2, R22, -R2, R18 ;  /* 0x800000021602722b */ /* 0x000fe40000000012 */
[----:B------:R-:W-:-:S08]  /*17e0*/  DMUL.RP R18, R18, R20 ;  /* 0x0000001412127228 */ /* 0x000fd00000008000 */
[----:B------:R-:W-:Y:S02]  /*17f0*/  FSETP.NEU.AND P0, PT, |R3|, R9, PT ;  /* 0x000000090300720b */ /* 0x000fe40003f0d200 */
[----:B------:R-:W-:Y:S02]  /*1800*/  LOP3.LUT R17, R19, R17, RZ, 0x3c, !PT ;  /* 0x0000001113117212 */ /* 0x000fe400078e3cff */
[----:B------:R-:W-:Y:S02]  /*1810*/  FSEL R22, R18, R22, !P0 ;  /* 0x0000001612167208 */ /* 0x000fe40004000000 */
[----:B------:R-:W-:Y:S01]  /*1820*/  FSEL R23, R17, R23, !P0 ;  /* 0x0000001711177208 */ /* 0x000fe20004000000 */
[----:B------:R-:W-:Y:S06]  /*1830*/  BRA `(.L_x_16) ;  /* 0x0000000000447947 */ /* 0x000fec0003800000 */
.L_x_15:
[----:B------:R-:W-:-:S14]  /*1840*/  DSETP.NAN.AND P0, PT, R16, R16, PT ;  /* 0x000000101000722a */ /* 0x000fdc0003f08000 */
[----:B------:R-:W-:Y:S05]  /*1850*/  @P0 BRA `(.L_x_17) ;  /* 0x0000000000340947 */ /* 0x000fea0003800000 */
[----:B------:R-:W-:Y:S01]  /*1860*/  ISETP.NE.AND P0, PT, R11, R26, PT ;  /* 0x0000001a0b00720c */ /* 0x000fe20003f05270 */
[----:B------:R-:W-:Y:S02]  /*1870*/  IMAD.MOV.U32 R22, RZ, RZ, 0x0 ;  /* 0x00000000ff167424 */ /* 0x000fe400078e00ff */
[----:B------:R-:W-:-:S10]  /*1880*/  IMAD.MOV.U32 R23, RZ, RZ, -0x80000 ;  /* 0xfff80000ff177424 */ /* 0x000fd400078e00ff */
[----:B------:R-:W-:Y:S05]  /*1890*/  @!P0 BRA `(.L_x_16) ;  /* 0x00000000002c8947 */ /* 0x000fea0003800000 */
[----:B------:R-:W-:Y:S02]  /*18a0*/  ISETP.NE.AND P0, PT, R11, 0x7ff00000, PT ;  /* 0x7ff000000b00780c */ /* 0x000fe40003f05270 */
[----:B------:R-:W-:Y:S02]  /*18b0*/  LOP3.LUT R16, R17, 0x402e0000, RZ, 0x3c, !PT ;  /* 0x402e000011107812 */ /* 0x000fe400078e3cff */
[----:B------:R-:W-:Y:S02]  /*18c0*/  ISETP.EQ.OR P0, PT, R26, RZ, !P0 ;  /* 0x000000ff1a00720c */ /* 0x000fe40004702670 */
[----:B------:R-:W-:-:S11]  /*18d0*/  LOP3.LUT R23, R16, 0x80000000, RZ, 0xc0, !PT ;  /* 0x8000000010177812 */ /* 0x000fd600078ec0ff */
[----:B------:R-:W-:Y:S01]  /*18e0*/  @P0 LOP3.LUT R2, R23, 0x7ff00000, RZ, 0xfc, !PT ;  /* 0x7ff0000017020812 */ /* 0x000fe200078efcff */
[----:B------:R-:W-:Y:S01]  /*18f0*/  @!P0 IMAD.MOV.U32 R22, RZ, RZ, RZ ;  /* 0x000000ffff168224 */ /* 0x000fe200078e00ff */
[----:B------:R-:W-:-:S03]  /*1900*/  @P0 MOV R22, RZ ;  /* 0x000000ff00160202 */ /* 0x000fc60000000f00 */
[----:B------:R-:W-:Y:S01]  /*1910*/  @P0 IMAD.MOV.U32 R23, RZ, RZ, R2 ;  /* 0x000000ffff170224 */ /* 0x000fe200078e0002 */
[----:B------:R-:W-:Y:S06]  /*1920*/  BRA `(.L_x_16) ;  /* 0x0000000000087947 */ /* 0x000fec0003800000 */
.L_x_17:
[----:B------:R-:W-:Y:S01]  /*1930*/  LOP3.LUT R23, R17, 0x80000, RZ, 0xfc, !PT ;  /* 0x0008000011177812 */ /* 0x000fe200078efcff */
[----:B------:R-:W-:-:S07]  /*1940*/  IMAD.MOV.U32 R22, RZ, RZ, R16 ;  /* 0x000000ffff167224 */ /* 0x000fce00078e0010 */
.L_x_16:
[----:B------:R-:W-:Y:S05]  /*1950*/  BSYNC.RECONVERGENT B3 ;  /* 0x0000000000037941 */ /* 0x000fea0003800200 */
.L_x_14:
[----:B------:R-:W-:Y:S02]  /*1960*/  IMAD.MOV.U32 R25, RZ, RZ, 0x0 ;  /* 0x00000000ff197424 */ /* 0x000fe400078e00ff */
[----:B------:R-:W-:Y:S02]  /*1970*/  IMAD.MOV.U32 R2, RZ, RZ, R22 ;  /* 0x000000ffff027224 */ /* 0x000fe400078e0016 */
[----:B------:R-:W-:Y:S01]  /*1980*/  IMAD.MOV.U32 R3, RZ, RZ, R23 ;  /* 0x000000ffff037224 */ /* 0x000fe200078e0017 */
[----:B------:R-:W-:Y:S06]  /*1990*/  RET.REL.NODEC R24 `(_Z11calPositionPsPbPf) ;  /* 0xffffffe418987950 */ /* 0x000fec0003c3ffff */
.L_x_18:
[----:B------:R-:W-:-:S00]  /*19a0*/  BRA `(.L_x_18) ;  /* 0xfffffffc00fc7947 */ /* 0x000fc0000383ffff */
[----:B------:R-:W-:-:S00]  /*19b0*/  NOP ;  /* 0x0000000000007918 */ /* 0x000fc00000000000 */
        /* <DEDUP_REMOVED lines=12> */
.L_x_31:


//--------------------- .text._Z9randomBayP17curandStateXORWOWPb --------------------------
	.section	.text._Z9randomBayP17curandStateXORWOWPb,"ax",@progbits
	.align	128
        .global         _Z9randomBayP17curandStateXORWOWPb
        .type           _Z9randomBayP17curandStateXORWOWPb,@function
        .size           _Z9randomBayP17curandStateXORWOWPb,(.L_x_33 - _Z9randomBayP17curandStateXORWOWPb)
        .other          _Z9randomBayP17curandStateXORWOWPb,@"STO_CUDA_ENTRY STV_DEFAULT"
_Z9randomBayP17curandStateXORWOWPb:
.text._Z9randomBayP17curandStateXORWOWPb:
[----:B------:R-:W-:Y:S01]  /*0000*/  LDC R1, c[0x0][0x37c] ;  /* 0x0000df00ff017b82 */ /* 0x000fe20000000800 */
[----:B------:R-:W0:Y:S07]  /*0010*/  S2R R0, SR_TID.X ;  /* 0x0000000000007919 */ /* 0x000e2e0000002100 */
[----:B------:R-:W0:Y:S01]  /*0020*/  S2UR UR4, SR_CTAID.X ;  /* 0x00000000000479c3 */ /* 0x000e220000002500 */
[----:B------:R-:W1:Y:S07]  /*0030*/  LDCU.64 UR6, c[0x0][0x358] ;  /* 0x00006b00ff0677ac */ /* 0x000e6e0008000a00 */
[----:B------:R-:W0:Y:S08]  /*0040*/  LDC R5, c[0x0][0x360] ;  /* 0x0000d800ff057b82 */ /* 0x000e300000000800 */
[----:B------:R-:W2:Y:S01]  /*0050*/  LDC.64 R2, c[0x0][0x380] ;  /* 0x0000e000ff027b82 */ /* 0x000ea20000000a00 */
[----:B0-----:R-:W-:Y:S01]  /*0060*/  IMAD R0, R5, UR4, R0 ;  /* 0x0000000405007c24 */ /* 0x001fe2000f8e0200 */
[----:B------:R-:W0:Y:S04]  /*0070*/  LDCU.64 UR4, c[0x0][0x388] ;  /* 0x00007100ff0477ac */ /* 0x000e280008000a00 */
[----:B------:R-:W-:-:S04]  /*0080*/  PRMT R5, R0, 0x9910, RZ ;  /* 0x0000991000057816 */ /* 0x000fc800000000ff */
[----:B------:R-:W-:Y:S01]  /*0090*/  SHF.R.S32.HI R4, RZ, 0x1f, R5 ;  /* 0x0000001fff047819 */ /* 0x000fe20000011405 */
[----:B--2---:R-:W-:-:S04]  /*00a0*/  IMAD.WIDE.U32 R2, R5, 0x30, R2 ;  /* 0x0000003005027825 */ /* 0x004fc800078e0002 */
[----:B------:R-:W-:-:S04]  /*00b0*/  IMAD R5, R4, 0x30, RZ ;  /* 0x0000003004057824 */ /* 0x000fc800078e02ff */
[----:B------:R-:W-:-:S05]  /*00c0*/  IMAD.IADD R3, R3, 0x1, R5 ;  /* 0x0000000103037824 */ /* 0x000fca00078e0205 */
[----:B-1----:R-:W2:Y:S04]  /*00d0*/  LDG.E.64 R6, desc[UR6][R2.64] ;  /* 0x0000000602067981 */ /* 0x002ea8000c1e1b00 */
[----:B------:R-:W3:Y:S04]  /*00e0*/  LDG.E.64 R8, desc[UR6][R2.64+0x10] ;  /* 0x0000100602087981 */ /* 0x000ee8000c1e1b00 */
[----:B------:R-:W4:Y:S01]  /*00f0*/  LDG.E.64 R4, desc[UR6][R2.64+0x8] ;  /* 0x0000080602047981 */ /* 0x000f22000c1e1b00 */
[----:B------:R-:W-:Y:S01]  /*0100*/  PRMT R0, R0, 0x9910, RZ ;  /* 0x0000991000007816 */ /* 0x000fe200000000ff */
[----:B0-----:R-:W-:-:S04]  /*0110*/  UIADD3 UR4, UP0, UPT, UR4, 0x3, URZ ;  /* 0x0000000304047890 */ /* 0x001fc8000ff1e0ff */
[----:B------:R-:W-:Y:S01]  /*0120*/  IMAD R0, R0, 0x13, RZ ;  /* 0x0000001300007824 */ /* 0x000fe200078e02ff */
[----:B------:R-:W-:Y:S01]  /*0130*/  UIADD3.X UR5, UPT, UPT, URZ, UR5, URZ, UP0, !UPT ;  /* 0x00000005ff057290 */ /* 0x000fe200087fe4ff */
[----:B--2---:R-:W-:Y:S01]  /*0140*/  SHF.R.U32.HI R10, RZ, 0x2, R7 ;  /* 0x00000002ff0a7819 */ /* 0x004fe20000011607 */
[----:B------:R-:W-:Y:S02]  /*0150*/  VIADD R12, R6, 0x587c5 ;  /* 0x000587c5060c7836 */ /* 0x000fe40000000000 */
[----:B------:R-:W-:Y:S02]  /*0160*/  IADD3 R6, P0, PT, R0, UR4, RZ ;  /* 0x0000000400067c10 */ /* 0x000fe4000ff1e0ff */
[----:B------:R-:W-:Y:S01]  /*0170*/  LOP3.LUT R10, R10, R7, RZ, 0x3c, !PT ;  /* 0x000000070a0a7212 */ /* 0x000fe200078e3cff */
[----:B---3--:R-:W-:Y:S01]  /*0180*/  IMAD.SHL.U32 R7, R9, 0x10, RZ ;  /* 0x0000001009077824 */ /* 0x008fe200078e00ff */
[----:B------:R-:W-:Y:S01]  /*0190*/  MOV R20, R9 ;  /* 0x0000000900147202 */ /* 0x000fe20000000f00 */
[----:B------:R-:W-:-:S02]  /*01a0*/  IMAD.MOV.U32 R19, RZ, RZ, R8 ;  /* 0x000000ffff137224 */ /* 0x000fc400078e0008 */
[C---:B------:R-:W-:Y:S02]  /*01b0*/  IMAD.SHL.U32 R11, R10.reuse, 0x2, RZ ;  /* 0x000000020a0b7824 */ /* 0x040fe400078e00ff */
[----:B----4-:R-:W-:Y:S02]  /*01c0*/  IMAD.MOV.U32 R18, RZ, RZ, R5 ;  /* 0x000000ffff127224 */ /* 0x010fe400078e0005 */
[----:B------:R-:W-:Y:S01]  /*01d0*/  IMAD.MOV.U32 R13, RZ, RZ, R4 ;  /* 0x000000ffff0d7224 */ /* 0x000fe200078e0004 */
[----:B------:R-:W-:Y:S02]  /*01e0*/  LOP3.LUT R10, R10, R11, R7, 0x96, !PT ;  /* 0x0000000b0a0a7212 */ /* 0x000fe400078e9607 */
[----:B------:R-:W-:Y:S01]  /*01f0*/  LEA.HI.X.SX32 R7, R0, UR5, 0x1, P0 ;  /* 0x0000000500077c11 */ /* 0x000fe200080f0eff */
[----:B------:R0:W-:Y:S01]  /*0200*/  STG.E.64 desc[UR6][R2.64+0x8], R18 ;  /* 0x0000081202007986 */ /* 0x0001e2000c101b06 */
[----:B------:R-:W-:-:S03]  /*0210*/  LOP3.LUT R21, R10, R9, RZ, 0x3c, !PT ;  /* 0x000000090a157212 */ /* 0x000fc600078e3cff */
[----:B------:R-:W-:Y:S02]  /*0220*/  STG.E.64 desc[UR6][R2.64], R12 ;  /* 0x0000000c02007986 */ /* 0x000fe4000c101b06 */
[----:B------:R-:W-:Y:S02]  /*0230*/  IMAD.IADD R8, R21, 0x1, R12 ;  /* 0x0000000115087824 */ /* 0x000fe400078e020c */
[----:B------:R1:W-:Y:S03]  /*0240*/  STG.E.64 desc[UR6][R2.64+0x10], R20 ;  /* 0x0000101402007986 */ /* 0x0003e6000c101b06 */
[----:B------:R-:W-:-:S05]  /*0250*/  LOP3.LUT R11, R8, 0x1, RZ, 0xc0, !PT ;  /* 0x00000001080b7812 */ /* 0x000fca00078ec0ff */
[----:B------:R2:W-:Y:S04]  /*0260*/  STG.E.U8 desc[UR6][R6.64+-0x3], R11 ;  /* 0xfffffd0b06007986 */ /* 0x0005e8000c101106 */
[----:B------:R-:W3:Y:S04]  /*0270*/  LDG.E.64 R14, desc[UR6][R2.64] ;  /* 0x00000006020e7981 */ /* 0x000ee8000c1e1b00 */
[----:B------:R-:W4:Y:S04]  /*0280*/  LDG.E.64 R4, desc[UR6][R2.64+0x10] ;  /* 0x0000100602047981 */ /* 0x000f28000c1e1b00 */
[----:B------:R-:W5:Y:S01]  /*0290*/  LDG.E.64 R8, desc[UR6][R2.64+0x8] ;  /* 0x0000080602087981 */ /* 0x000f62000c1e1b00 */
[----:B---3--:R-:W-:-:S02]  /*02a0*/  SHF.R.U32.HI R10, RZ, 0x2, R15 ;  /* 0x00000002ff0a7819 */ /* 0x008fc4000001160f */
[----:B------:R-:W-:Y:S02]  /*02b0*/  IADD3 R14, PT, PT, R14, 0x587c5, RZ ;  /* 0x000587c50e0e7810 */ /* 0x000fe40007ffe0ff */
[----:B------:R-:W-:Y:S01]  /*02c0*/  LOP3.LUT R10, R10, R15, RZ, 0x3c, !PT ;  /* 0x0000000f0a0a7212 */ /* 0x000fe200078e3cff */
[----:B----4-:R-:W-:Y:S02]  /*02d0*/  IMAD.SHL.U32 R15, R5, 0x10, RZ ;  /* 0x00000010050f7824 */ /* 0x010fe400078e00ff */
[----:B0-----:R-:W-:Y:S02]  /*02e0*/  IMAD.MOV.U32 R19, RZ, RZ, R4 ;  /* 0x000000ffff137224 */ /* 0x001fe400078e0004 */
[C---:B------:R-:W-:Y:S02]  /*02f0*/  IMAD.SHL.U32 R16, R10.reuse, 0x2, RZ ;  /* 0x000000020a107824 */ /* 0x040fe400078e00ff */
[----:B-1----:R-:W-:Y:S02]  /*0300*/  IMAD.MOV.U32 R20, RZ, RZ, R5 ;  /* 0x000000ffff147224 */ /* 0x002fe400078e0005 */
[----:B-----5:R-:W-:Y:S01]  /*0310*/  IMAD.MOV.U32 R18, RZ, RZ, R9 ;  /* 0x000000ffff127224 */ /* 0x020fe200078e0009 */
[----:B------:R-:W-:Y:S01]  /*0320*/  LOP3.LUT R16, R10, R16, R15, 0x96, !PT ;  /* 0x000000100a107212 */ /* 0x000fe200078e960f */
[----:B------:R-:W-:-:S03]  /*0330*/  IMAD.MOV.U32 R15, RZ, RZ, R8 ;  /* 0x000000ffff0f7224 */ /* 0x000fc600078e0008 */
[----:B------:R-:W-:Y:S01]  /*0340*/  LOP3.LUT R21, R16, R5, RZ, 0x3c, !PT ;  /* 0x0000000510157212 */ /* 0x000fe200078e3cff */
[----:B------:R0:W-:Y:S04]  /*0350*/  STG.E.64 desc[UR6][R2.64+0x8], R18 ;  /* 0x0000081202007986 */ /* 0x0001e8000c101b06 */
[----:B------:R-:W-:Y:S01]  /*0360*/  IMAD.IADD R4, R21, 0x1, R14 ;  /* 0x0000000115047824 */ /* 0x000fe200078e020e */
[----:B------:R1:W-:Y:S04]  /*0370*/  STG.E.64 desc[UR6][R2.64+0x10], R20 ;  /* 0x0000101402007986 */ /* 0x0003e8000c101b06 */
[----:B--2---:R-:W-:Y:S01]  /*0380*/  LOP3.LUT R11, R4, 0x1, RZ, 0xc0, !PT ;  /* 0x00000001040b7812 */ /* 0x004fe200078ec0ff */
[----:B------:R-:W-:Y:S04]  /*0390*/  STG.E.64 desc[UR6][R2.64], R14 ;  /* 0x0000000e02007986 */ /* 0x000fe8000c101b06 */
[----:B------:R2:W-:Y:S04]  /*03a0*/  STG.E.U8 desc[UR6][R6.64+-0x2], R11 ;  /* 0xfffffe0b06007986 */ /* 0x0005e8000c101106 */
[----:B------:R-:W3:Y:S04]  /*03b0*/  LDG.E.64 R12, desc[UR6][R2.64] ;  /* 0x00000006020c7981 */ /* 0x000ee8000c1e1b00 */
[----:B------:R-:W0:Y:S04]  /*03c0*/  LDG.E.64 R4, desc[UR6][R2.64+0x10] ;  /* 0x0000100602047981 */ /* 0x000e28000c1e1b00 */
[----:B------:R-:W4:Y:S01]  /*03d0*/  LDG.E.64 R8, desc[UR6][R2.64+0x8] ;  /* 0x0000080602087981 */ /* 0x000f22000c1e1b00 */
[----:B---3--:R-:W-:Y:S01]  /*03e0*/  SHF.R.U32.HI R10, RZ, 0x2, R13 ;  /* 0x00000002ff0a7819 */ /* 0x008fe2000001160d */
[----:B------:R-:W-:-:S03]  /*03f0*/  VIADD R12, R12, 0x587c5 ;  /* 0x000587c50c0c7836 */ /* 0x000fc60000000000 */
[----:B------:R-:W-:Y:S01]  /*0400*/  LOP3.LUT R10, R10, R13, RZ, 0x3c, !PT ;  /* 0x0000000d0a0a7212 */ /* 0x000fe200078e3cff */
[----:B0-----:R-:W-:Y:S01]  /*0410*/  IMAD.MOV.U32 R19, RZ, RZ, R4 ;  /* 0x000000ffff137224 */ /* 0x001fe200078e0004 */
[----:B------:R-:W-:Y:S01]  /*0420*/  SHF.L.U32 R13, R5, 0x4, RZ ;  /* 0x00000004050d7819 */ /* 0x000fe200000006ff */
[----:B-1----:R-:W-:Y:S01]  /*0430*/  IMAD.MOV.U32 R20, RZ, RZ, R5 ;  /* 0x000000ffff147224 */ /* 0x002fe200078e0005 */
[----:B----4-:R-:W-:Y:S01]  /*0440*/  MOV R18, R9 ;  /* 0x0000000900127202 */ /* 0x010fe20000000f00 */
[----:B------:R-:W-:-:S04]  /*0450*/  IMAD.SHL.U32 R16, R10, 0x2, RZ ;  /* 0x000000020a107824 */ /* 0x000fc800078e00ff */
[----:B------:R0:W-:Y:S01]  /*0460*/  STG.E.64 desc[UR6][R2.64+0x8], R18 ;  /* 0x0000081202007986 */ /* 0x0001e2000c101b06 */
[----:B------:R-:W-:Y:S01]  /*0470*/  LOP3.LUT R16, R10, R16, R13, 0x96, !PT ;  /* 0x000000100a107212 */ /* 0x000fe200078e960d */
[----:B------:R-:W-:-:S03]  /*0480*/  IMAD.MOV.U32 R13, RZ, RZ, R8 ;  /* 0x000000ffff0d7224 */ /* 0x000fc600078e0008 */
[----:B------:R-:W-:Y:S02]  /*0490*/  LOP3.LUT R21, R16, R5, RZ, 0x3c, !PT ;  /* 0x0000000510157212 */ /* 0x000fe400078e3cff */
[----:B------:R-:W-:Y:S03]  /*04a0*/  STG.E.64 desc[UR6][R2.64], R12 ;  /* 0x0000000c02007986 */ /* 0x000fe6000c101b06 */
[----:B------:R-:W-:Y:S01]  /*04b0*/  IMAD.IADD R4, R21, 0x1, R12 ;  /* 0x0000000115047824 */ /* 0x000fe200078e020c */
[----:B------:R1:W-:Y:S04]  /*04c0*/  STG.E.64 desc[UR6][R2.64+0x10], R20 ;  /* 0x0000101402007986 */ /* 0x0003e8000c101b06 */
[----:B--2---:R-:W-:-:S05]  /*04d0*/  LOP3.LUT R11, R4, 0x1, RZ, 0xc0, !PT ;  /* 0x00000001040b7812 */ /* 0x004fca00078ec0ff */
[----:B------:R2:W-:Y:S04]  /*04e0*/  STG.E.U8 desc[UR6][R6.64+-0x1], R11 ;  /* 0xffffff0b06007986 */ /* 0x0005e8000c101106 */
[----:B------:R-:W3:Y:S04]  /*04f0*/  LDG.E.64 R14, desc[UR6][R2.64] ;  /* 0x00000006020e7981 */ /* 0x000ee8000c1e1b00 */
[----:B------:R-:W4:Y:S04]  /*0500*/  LDG.E.64 R4, desc[UR6][R2.64+0x10] ;  /* 0x0000100602047981 */ /* 0x000f28000c1e1b00 */
[----:B------:R-:W5:Y:S01]  /*0510*/  LDG.E.64 R8, desc[UR6][R2.64+0x8] ;  /* 0x0000080602087981 */ /* 0x000f62000c1e1b00 */
[----:B---3--:R-:W-:Y:S01]  /*0520*/  SHF.R.U32.HI R10, RZ, 0x2, R15 ;  /* 0x00000002ff0a7819 */ /* 0x008fe2000001160f */
[----:B------:R-:W-:-:S03]  /*0530*/  VIADD R14, R14, 0x587c5 ;  /* 0x000587c50e0e7836 */ /* 0x000fc60000000000 */
        /* <DEDUP_REMOVED lines=9> */
[----:B------:R0:W-:Y:S03]  /*05d0*/  STG.E.64 desc[UR6][R2.64+0x8], R18 ;  /* 0x0000081202007986 */ /* 0x0001e6000c101b06 */
[----:B------:R-:W-:Y:S01]  /*05e0*/  IADD3 R4, PT, PT, R21, R14, RZ ;  /* 0x0000000e15047210 */ /* 0x000fe20007ffe0ff */
[----:B------:R1:W-:Y:S03]  /*05f0*/  STG.E.64 desc[UR6][R2.64+0x10], R20 ;  /* 0x0000101402007986 */ /* 0x0003e6000c101b06 */
[----:B------:R-:W-:Y:S01]  /*0600*/  LOP3.LUT R5, R4, 0x1, RZ, 0xc0, !PT ;  /* 0x0000000104057812 */ /* 0x000fe200078ec0ff */
[----:B------:R-:W-:Y:S04]  /*0610*/  STG.E.64 desc[UR6][R2.64], R14 ;  /* 0x0000000e02007986 */ /* 0x000fe8000c101b06 */
[----:B------:R3:W-:Y:S04]  /*0620*/  STG.E.U8 desc[UR6][R6.64], R5 ;  /* 0x0000000506007986 */ /* 0x0007e8000c101106 */
[----:B------:R-:W4:Y:S04]  /*0630*/  LDG.E.64 R16, desc[UR6][R2.64] ;  /* 0x0000000602107981 */ /* 0x000f28000c1e1b00 */
[----:B--2---:R-:W2:Y:S04]  /*0640*/  LDG.E.64 R10, desc[UR6][R2.64+0x10] ;  /* 0x00001006020a7981 */ /* 0x004ea8000c1e1b00 */
[----:B------:R-:W5:Y:S01]  /*0650*/  LDG.E.64 R8, desc[UR6][R2.64+0x8] ;  /* 0x0000080602087981 */ /* 0x000f62000c1e1b00 */
[----:B----4-:R-:W-:Y:S01]  /*0660*/  SHF.R.U32.HI R4, RZ, 0x2, R17 ;  /* 0x00000002ff047819 */ /* 0x010fe20000011611 */
[----:B------:R-:W-:-:S03]  /*0670*/  VIADD R16, R16, 0x587c5 ;  /* 0x000587c510107836 */ /* 0x000fc60000000000 */
[----:B------:R-:W-:Y:S01]  /*0680*/  LOP3.LUT R4, R4, R17, RZ, 0x3c, !PT ;  /* 0x0000001104047212 */ /* 0x000fe200078e3cff */
[----:B--2---:R-:W-:Y:S02]  /*0690*/  IMAD.SHL.U32 R13, R11, 0x10, RZ ;  /* 0x000000100b0d7824 */ /* 0x004fe400078e00ff */
[----:B0-----:R-:W-:Y:S01]  /*06a0*/  IMAD.MOV.U32 R19, RZ, RZ, R10 ;  /* 0x000000ffff137224 */ /* 0x001fe200078e000a */
[----:B-----5:R-:W-:Y:S01]  /*06b0*/  MOV R17, R8 ;  /* 0x0000000800117202 */ /* 0x020fe20000000f00 */
[C---:B------:R-:W-:Y:S02]  /*06c0*/  IMAD.SHL.U32 R12, R4.reuse, 0x2, RZ ;  /* 0x00000002040c7824 */ /* 0x040fe400078e00ff */
[----:B-1----:R-:W-:Y:S02]  /*06d0*/  IMAD.MOV.U32 R20, RZ, RZ, R11 ;  /* 0x000000ffff147224 */ /* 0x002fe400078e000b */
[----:B------:R-:W-:Y:S01]  /*06e0*/  IMAD.MOV.U32 R18, RZ, RZ, R9 ;  /* 0x000000ffff127224 */ /* 0x000fe200078e0009 */
[----:B------:R-:W-:Y:S01]  /*06f0*/  LOP3.LUT R4, R4, R12, R13, 0x96, !PT ;  /* 0x0000000c04047212 */ /* 0x000fe200078e960d */
[----:B------:R-:W-:Y:S01]  /*0700*/  STG.E.64 desc[UR6][R2.64], R16 ;  /* 0x0000001002007986 */ /* 0x000fe2000c101b06 */
[----:B------:R-:W-:-:S02]  /*0710*/  IADD3 R12, PT, PT, R0, 0x4, RZ ;  /* 0x00000004000c7810 */ /* 0x000fc40007ffe0ff */
[----:B------:R-:W-:Y:S01]  /*0720*/  LOP3.LUT R21, R4, R11, RZ, 0x3c, !PT ;  /* 0x0000000b04157212 */ /* 0x000fe200078e3cff */
[----:B------:R-:W-:Y:S01]  /*0730*/  STG.E.64 desc[UR6][R2.64+0x8], R18 ;  /* 0x0000081202007986 */ /* 0x000fe2000c101b06 */
[----:B------:R-:W-:-:S03]  /*0740*/  IADD3 R4, P0, PT, R12, UR4, RZ ;  /* 0x000000040c047c10 */ /* 0x000fc6000ff1e0ff */
[----:B---3--:R-:W-:Y:S01]  /*0750*/  IMAD.IADD R6, R21, 0x1, R16 ;  /* 0x0000000115067824 */ /* 0x008fe200078e0210 */
[----:B------:R-:W-:Y:S01]  /*0760*/  LEA.HI.X.SX32 R5, R12, UR5, 0x1, P0 ;  /* 0x000000050c057c11 */ /* 0x000fe200080f0eff */
[----:B------:R0:W-:Y:S03]  /*0770*/  STG.E.64 desc[UR6][R2.64+0x10], R20 ;  /* 0x0000101402007986 */ /* 0x0001e6000c101b06 */
[----:B------:R-:W-:-:S05]  /*0780*/  LOP3.LUT R11, R6, 0x1, RZ, 0xc0, !PT ;  /* 0x00000001060b7812 */ /* 0x000fca00078ec0ff */
[----:B------:R1:W-:Y:S04]  /*0790*/  STG.E.U8 desc[UR6][R4.64+-0x3], R11 ;  /* 0xfffffd0b04007986 */ /* 0x0003e8000c101106 */
[----:B------:R-:W2:Y:S04]  /*07a0*/  LDG.E.64 R12, desc[UR6][R2.64] ;  /* 0x00000006020c7981 */ /* 0x000ea8000c1e1b00 */
[----:B------:R-:W3:Y:S04]  /*07b0*/  LDG.E.64 R6, desc[UR6][R2.64+0x10] ;  /* 0x0000100602067981 */ /* 0x000ee8000c1e1b00 */
[----:B------:R-:W4:Y:S01]  /*07c0*/  LDG.E.64 R8, desc[UR6][R2.64+0x8] ;  /* 0x0000080602087981 */ /* 0x000f22000c1e1b00 */
[----:B--2---:R-:W-:Y:S01]  /*07d0*/  SHF.R.U32.HI R10, RZ, 0x2, R13 ;  /* 0x00000002ff0a7819 */ /* 0x004fe2000001160d */
[----:B------:R-:W-:-:S03]  /*07e0*/  VIADD R12, R12, 0x587c5 ;  /* 0x000587c50c0c7836 */ /* 0x000fc60000000000 */
[----:B------:R-:W-:Y:S01]  /*07f0*/  LOP3.LUT R10, R10, R13, RZ, 0x3c, !PT ;  /* 0x0000000d0a0a7212 */ /* 0x000fe200078e3cff */
[----:B---3--:R-:W-:Y:S01]  /*0800*/  IMAD.SHL.U32 R13, R7, 0x10, RZ ;  /* 0x00000010070d7824 */ /* 0x008fe200078e00ff */
[----:B0-----:R-:W-:Y:S01]  /*0810*/  MOV R20, R7 ;  /* 0x0000000700147202 */ /* 0x001fe20000000f00 */
[----:B------:R-:W-:Y:S02]  /*0820*/  IMAD.MOV.U32 R19, RZ, RZ, R6 ;  /* 0x000000ffff137224 */ /* 0x000fe400078e0006 */
[----:B------:R-:W-:Y:S02]  /*0830*/  IMAD.SHL.U32 R14, R10, 0x2, RZ ;  /* 0x000000020a0e7824 */ /* 0x000fe400078e00ff */
[----:B----4-:R-:W-:-:S03]  /*0840*/  IMAD.MOV.U32 R18, RZ, RZ, R9 ;  /* 0x000000ffff127224 */ /* 0x010fc600078e0009 */
[----:B------:R-:W-:Y:S01]  /*0850*/  LOP3.LUT R14, R10, R14, R13, 0x96, !PT ;  /* 0x0000000e0a0e7212 */ /* 0x000fe200078e960d */
[----:B------:R-:W-:Y:S01]  /*0860*/  IMAD.MOV.U32 R13, RZ, RZ, R8 ;  /* 0x000000ffff0d7224 */ /* 0x000fe200078e0008 */
[----:B------:R0:W-:Y:S02]  /*0870*/  STG.E.64 desc[UR6][R2.64+0x8], R18 ;  /* 0x0000081202007986 */ /* 0x0001e4000c101b06 */
[----:B------:R-:W-:Y:S02]  /*0880*/  LOP3.LUT R21, R14, R7, RZ, 0x3c, !PT ;  /* 0x000000070e157212 */ /* 0x000fe400078e3cff */
[----:B------:R-:W-:Y:S03]  /*0890*/  STG.E.64 desc[UR6][R2.64], R12 ;  /* 0x0000000c02007986 */ /* 0x000fe6000c101b06 */
[----:B------:R-:W-:Y:S01]  /*08a0*/  IMAD.IADD R6, R21, 0x1, R12 ;  /* 0x0000000115067824 */ /* 0x000fe200078e020c */
[----:B------:R2:W-:Y:S04]  /*08b0*/  STG.E.64 desc[UR6][R2.64+0x10], R20 ;  /* 0x0000101402007986 */ /* 0x0005e8000c101b06 */
[----:B-1----:R-:W-:-:S05]  /*08c0*/  LOP3.LUT R11, R6, 0x1, RZ, 0xc0, !PT ;  /* 0x00000001060b7812 */ /* 0x002fca00078ec0ff */
[----:B------:R1:W-:Y:S04]  /*08d0*/  STG.E.U8 desc[UR6][R4.64+-0x2], R11 ;  /* 0xfffffe0b04007986 */ /* 0x0003e8000c101106 */
[----:B------:R-:W3:Y:S04]  /*08e0*/  LDG.E.64 R14, desc[UR6][R2.64] ;  /* 0x00000006020e7981 */ /* 0x000ee8000c1e1b00 */
[----:B------:R-:W4:Y:S04]  /*08f0*/  LDG.E.64 R6, desc[UR6][R2.64+0x10] ;  /* 0x0000100602067981 */ /* 0x000f28000c1e1b00 */
[----:B------:R-:W5:Y:S01]  /*0900*/  LDG.E.64 R8, desc[UR6][R2.64+0x8] ;  /* 0x0000080602087981 */ /* 0x000f62000c1e1b00 */
[----:B---3--:R-:W-:Y:S01]  /*0910*/  SHF.R.U32.HI R10, RZ, 0x2, R15 ;  /* 0x00000002ff0a7819 */ /* 0x008fe2000001160f */
[----:B------:R-:W-:-:S03]  /*0920*/  VIADD R14, R14, 0x587c5 ;  /* 0x000587c50e0e7836 */ /* 0x000fc60000000000 */
[----:B------:R-:W-:Y:S01]  /*0930*/  LOP3.LUT R10, R10, R15, RZ, 0x3c, !PT ;  /* 0x0000000f0a0a7212 */ /* 0x000fe200078e3cff */
[----:B----4-:R-:W-:Y:S01]  /*0940*/  IMAD.SHL.U32 R15, R7, 0x10, RZ ;  /* 0x00000010070f7824 */ /* 0x010fe200078e00ff */
[----:B0-----:R-:W-:Y:S01]  /*0950*/  MOV R19, R6 ;  /* 0x0000000600137202 */ /* 0x001fe20000000f00 */
[----:B--2---:R-:W-:Y:S02]  /*0960*/  IMAD.MOV.U32 R20, RZ, RZ, R7 ;  /* 0x000000ffff147224 */ /* 0x004fe400078e0007 */
[----:B------:R-:W-:Y:S02]  /*0970*/  IMAD.SHL.U32 R16, R10, 0x2, RZ ;  /* 0x000000020a107824 */ /* 0x000fe400078e00ff */
[----:B-----5:R-:W-:-:S03]  /*0980*/  IMAD.MOV.U32 R18, RZ, RZ, R9 ;  /* 0x000000ffff127224 */ /* 0x020fc600078e0009 */
        /* <DEDUP_REMOVED lines=16> */
[----:B0-----:R-:W-:Y:S01]  /*0a90*/  IMAD.MOV.U32 R19, RZ, RZ, R6 ;  /* 0x000000ffff137224 */ /* 0x001fe200078e0006 */
[C---:B------:R-:W-:Y:S01]  /*0aa0*/  SHF.L.U32 R16, R10.reuse, 0x1, RZ ;  /* 0x000000010a107819 */ /* 0x040fe200000006ff */
[----:B--2---:R-:W-:Y:S02]  /*0ab0*/  IMAD.MOV.U32 R20, RZ, RZ, R7 ;  /* 0x000000ffff147224 */ /* 0x004fe400078e0007 */
[----:B-----5:R-:W-:Y:S01]  /*0ac0*/  IMAD.MOV.U32 R18, RZ, RZ, R9 ;  /* 0x000000ffff127224 */ /* 0x020fe200078e0009 */
[----:B------:R-:W-:Y:S02]  /*0ad0*/  LOP3.LUT R16, R10, R16, R13, 0x96, !PT ;  /* 0x000000100a107212 */ /* 0x000fe400078e960d */
[----:B------:R-:W-:-:S02]  /*0ae0*/  MOV R13, R8 ;  /* 0x00000008000d7202 */ /* 0x000fc40000000f00 */
[----:B------:R-:W-:Y:S01]  /*0af0*/  LOP3.LUT R21, R16, R7, RZ, 0x3c, !PT ;  /* 0x0000000710157212 */ /* 0x000fe200078e3cff */
[----:B------:R-:W-:Y:S04]  /*0b00*/  STG.E.64 desc[UR6][R2.64+0x8], R18 ;  /* 0x0000081202007986 */ /* 0x000fe8000c101b06 */
[----:B------:R-:W-:Y:S01]  /*0b10*/  IMAD.IADD R6, R21, 0x1, R12 ;  /* 0x0000000115067824 */ /* 0x000fe200078e020c */
[----:B------:R0:W-:Y:S04]  /*0b20*/  STG.E.64 desc[UR6][R2.64+0x10], R20 ;  /* 0x0000101402007986 */ /* 0x0001e8000c101b06 */
[----:B-1----:R-:W-:Y:S01]  /*0b30*/  LOP3.LUT R11, R6, 0x1, RZ, 0xc0, !PT ;  /* 0x00000001060b7812 */ /* 0x002fe200078ec0ff */
[----:B------:R-:W-:Y:S04]  /*0b40*/  STG.E.64 desc[UR6][R2.64], R12 ;  /* 0x0000000c02007986 */ /* 0x000fe8000c101b06 */
        /* <DEDUP_REMOVED lines=13> */
[----:B------:R-:W-:Y:S01]  /*0c20*/  VIADD R10, R0, 0x8 ;  /* 0x00000008000a7836 */ /* 0x000fe20000000000 */
[----:B------:R0:W-:Y:S01]  /*0c30*/  STG.E.64 desc[UR6][R2.64+0x8], R18 ;  /* 0x0000081202007986 */ /* 0x0001e2000c101b06 */
[----:B------:R-:W-:Y:S01]  /*0c40*/  IMAD.MOV.U32 R15, RZ, RZ, R6 ;  /* 0x000000ffff0f7224 */ /* 0x000fe200078e0006 */
[----:B------:R-:W-:Y:S02]  /*0c50*/  LOP3.LUT R21, R16, R9, RZ, 0x3c, !PT ;  /* 0x0000000910157212 */ /* 0x000fe400078e3cff */
[C---:B-1----:R-:W-:Y:S02]  /*0c60*/  IADD3 R4, P0, PT, R10.reuse, UR4, RZ ;  /* 0x000000040a047c10 */ /* 0x042fe4000ff1e0ff */
[----:B------:R-:W-:Y:S01]  /*0c70*/  STG.E.64 desc[UR6][R2.64], R14 ;  /* 0x0000000e02007986 */ /* 0x000fe2000c101b06 */
[----:B------:R-:W-:Y:S01]  /*0c80*/  IMAD.IADD R8, R21, 0x1, R14 ;  /* 0x0000000115087824 */ /* 0x000fe200078e020e */
[----:B------:R-:W-:-:S02]  /*0c90*/  LEA.HI.X.SX32 R5, R10, UR5, 0x1, P0 ;  /* 0x000000050a057c11 */ /* 0x000fc400080f0eff */
[----:B------:R1:W-:Y:S02]  /*0ca0*/  STG.E.64 desc[UR6][R2.64+0x10], R20 ;  /* 0x0000101402007986 */ /* 0x0003e4000c101b06 */
        /* <DEDUP_REMOVED lines=29> */
[----:B------:R-:W-:Y:S02]  /*0e80*/  SHF.L.U32 R15, R7, 0x4, RZ ;  /* 0x00000004070f7819 */ /* 0x000fe400000006ff */
[----:B-1----:R-:W-:Y:S01]  /*0e90*/  MOV R20, R7 ;  /* 0x0000000700147202 */ /* 0x002fe20000000f00 */
        /* <DEDUP_REMOVED lines=22> */
[----:B------:R-:W-:-:S02]  /*1000*/  LOP3.LUT R16, R10, R16, R13, 0x96, !PT ;  /* 0x000000100a107212 */ /* 0x000fc400078e960d */
[----:B------:R-:W-:Y:S02]  /*1010*/  MOV R13, R8 ;  /* 0x00000008000d7202 */ /* 0x000fe40000000f00 */
        /* <DEDUP_REMOVED lines=15> */
[----:B-1----:R-:W-:Y:S02]  /*1110*/  IMAD.MOV.U32 R20, RZ, RZ, R9 ;  /* 0x000000ffff147224 */ /* 0x002fe400078e0009 */
[----:B------:R-:W-:Y:S02]  /*1120*/  IMAD.SHL.U32 R16, R10, 0x2, RZ ;  /* 0x000000020a107824 */ /* 0x000fe400078e00ff */
[----:B-----5:R-:W-:-:S03]  /*1130*/  IMAD.MOV.U32 R18, RZ, RZ, R7 ;  /* 0x000000ffff127224 */ /* 0x020fc600078e0007 */
[----:B------:R-:W-:Y:S01]  /*1140*/  LOP3.LUT R16, R10, R16, R15, 0x96, !PT ;  /* 0x000000100a107212 */ /* 0x000fe200078e960f */
[----:B------:R-:W-:Y:S01]  /*1150*/  VIADD R10, R0, 0xc ;  /* 0x0000000c000a7836 */ /* 0x000fe20000000000 */
[----:B------:R0:W-:Y:S01]  /*1160*/  STG.E.64 desc[UR6][R2.64+0x8], R18 ;  /* 0x0000081202007986 */ /* 0x0001e2000c101b06 */
[----:B------:R-:W-:Y:S01]  /*1170*/  IMAD.MOV.U32 R15, RZ, RZ, R6 ;  /* 0x000000ffff0f7224 */ /* 0x000fe200078e0006 */
[----:B------:R-:W-:Y:S02]  /*1180*/  LOP3.LUT R21, R16, R9, RZ, 0x3c, !PT ;  /* 0x0000000910157212 */ /* 0x000fe400078e3cff */
[C---:B--2---:R-:W-:Y:S02]  /*1190*/  IADD3 R4, P0, PT, R10.reuse, UR4, RZ ;  /* 0x000000040a047c10 */ /* 0x044fe4000ff1e0ff */
[----:B------:R-:W-:Y:S01]  /*11a0*/  STG.E.64 desc[UR6][R2.64], R14 ;  /* 0x0000000e02007986 */ /* 0x000fe2000c101b06 */
[----:B------:R-:W-:Y:S01]  /*11b0*/  IMAD.IADD R8, R21, 0x1, R14 ;  /* 0x0000000115087824 */ /* 0x000fe200078e020e */
[----:B------:R-:W-:-:S02]  /*11c0*/  LEA.HI.X.SX32 R5, R10, UR5, 0x1, P0 ;  /* 0x000000050a057c11 */ /* 0x000fc400080f0eff */
[----:B------:R1:W-:Y:S02]  /*11d0*/  STG.E.64 desc[UR6][R2.64+0x10], R20 ;  /* 0x0000101402007986 */ /* 0x0003e4000c101b06 */
[----:B------:R-:W-:-:S05]  /*11e0*/  LOP3.LUT R11, R8, 0x1, RZ, 0xc0, !PT ;  /* 0x00000001080b7812 */ /* 0x000fca00078ec0ff */
        /* <DEDUP_REMOVED lines=38> */
[----:B------:R-:W-:Y:S01]  /*1450*/  LOP3.LUT R17, R6, 0x1, RZ, 0xc0, !PT ;  /* 0x0000000106117812 */ /* 0x000fe200078ec0ff */
[----:B------:R3:W-:Y:S04]  /*1460*/  STG.E.64 desc[UR6][R2.64], R14 ;  /* 0x0000000e02007986 */ /* 0x0007e8000c101b06 */
[----:B------:R-:W-:Y:S04]  /*1470*/  STG.E.U8 desc[UR6][R4.64+-0x1], R17 ;  /* 0xffffff1104007986 */ /* 0x000fe8000c101106 */
[----:B--2---:R-:W2:Y:S04]  /*1480*/  LDG.E.64 R10, desc[UR6][R2.64] ;  /* 0x00000006020a7981 */ /* 0x004ea8000c1e1b00 */
[----:B------:R-:W4:Y:S04]  /*1490*/  LDG.E.64 R6, desc[UR6][R2.64+0x10] ;  /* 0x0000100602067981 */ /* 0x000f28000c1e1b00 */
[----:B------:R-:W5:Y:S01]  /*14a0*/  LDG.E.64 R8, desc[UR6][R2.64+0x8] ;  /* 0x0000080602087981 */ /* 0x000f62000c1e1b00 */
[----:B--2---:R-:W-:Y:S01]  /*14b0*/  SHF.R.U32.HI R12, RZ, 0x2, R11 ;  /* 0x00000002ff0c7819 */ /* 0x004fe2000001160b */
        /* <DEDUP_REMOVED lines=10> */
[----:B------:R-:W-:Y:S03]  /*1560*/  STG.E.64 desc[UR6][R2.64+0x8], R18 ;  /* 0x0000081202007986 */ /* 0x000fe6000c101b06 */
[----:B------:R-:W-:Y:S01]  /*1570*/  IADD3 R6, PT, PT, R21, R10, RZ ;  /* 0x0000000a15067210 */ /* 0x000fe20007ffe0ff */
[----:B------:R-:W-:Y:S03]  /*1580*/  STG.E.64 desc[UR6][R2.64+0x10], R20 ;  /* 0x0000101402007986 */ /* 0x000fe6000c101b06 */
[----:B------:R-:W-:Y:S01]  /*1590*/  LOP3.LUT R13, R6, 0x1, RZ, 0xc0, !PT ;  /* 0x00000001060d7812 */ /* 0x000fe200078ec0ff */
[----:B------:R-:W-:Y:S04]  /*15a0*/  STG.E.64 desc[UR6][R2.64], R10 ;  /* 0x0000000a02007986 */ /* 0x000fe8000c101b06 */
[----:B------:R0:W-:Y:S04]  /*15b0*/  STG.E.U8 desc[UR6][R4.64], R13 ;  /* 0x0000000d04007986 */ /* 0x0001e8000c101106 */
[----:B---3--:R-:W2:Y:S04]  /*15c0*/  LDG.E.64 R14, desc[UR6][R2.64] ;  /* 0x00000006020e7981 */ /* 0x008ea8000c1e1b00 */
[----:B------:R-:W3:Y:S04]  /*15d0*/  LDG.E.64 R8, desc[UR6][R2.64+0x10] ;  /* 0x0000100602087981 */ /* 0x000ee8000c1e1b00 */
[----:B------:R-:W4:Y:S01]  /*15e0*/  LDG.E.64 R6, desc[UR6][R2.64+0x8] ;  /* 0x0000080602067981 */ /* 0x000f22000c1e1b00 */
[----:B------:R-:W-:-:S05]  /*15f0*/  VIADD R0, R0, 0x10 ;  /* 0x0000001000007836 */ /* 0x000fca0000000000 */
[----:B0-----:R-:W-:-:S04]  /*1600*/  IADD3 R4, P0, PT, R0, UR4, RZ ;  /* 0x0000000400047c10 */ /* 0x001fc8000ff1e0ff */
[----:B------:R-:W-:Y:S02]  /*1610*/  LEA.HI.X.SX32 R5, R0, UR5, 0x1, P0 ;  /* 0x0000000500057c11 */ /* 0x000fe400080f0eff */
[----:B--2---:R-:W-:Y:S01]  /*1620*/  SHF.R.U32.HI R12, RZ, 0x2, R15 ;  /* 0x00000002ff0c7819 */ /* 0x004fe2000001160f */
[----:B------:R-:W-:-:S03]  /*1630*/  VIADD R14, R14, 0x587c5 ;  /* 0x000587c50e0e7836 */ /* 0x000fc60000000000 */
[----:B------:R-:W-:Y:S01]  /*1640*/  LOP3.LUT R12, R12, R15, RZ, 0x3c, !PT ;  /* 0x0000000f0c0c7212 */ /* 0x000fe200078e3cff */
[----:B---3--:R-:W-:Y:S02]  /*1650*/  IMAD.SHL.U32 R15, R9, 0x10, RZ ;  /* 0x00000010090f7824 */ /* 0x008fe400078e00ff */
[----:B------:R-:W-:Y:S01]  /*1660*/  IMAD.MOV.U32 R17, RZ, RZ, R8 ;  /* 0x000000ffff117224 */ /* 0x000fe200078e0008 */
[----:B------:R-:W-:Y:S01]  /*1670*/  SHF.L.U32 R16, R12, 0x1, RZ ;  /* 0x000000010c107819 */ /* 0x000fe200000006ff */
[----:B------:R-:W-:-:S03]  /*1680*/  IMAD.MOV.U32 R18, RZ, RZ, R9 ;  /* 0x000000ffff127224 */ /* 0x000fc600078e0009 */
[----:B------:R-:W-:Y:S01]  /*1690*/  LOP3.LUT R16, R12, R16, R15, 0x96, !PT ;  /* 0x000000100c107212 */ /* 0x000fe200078e960f */
[----:B----4-:R-:W-:-:S03]  /*16a0*/  IMAD.MOV.U32 R15, RZ, RZ, R6 ;  /* 0x000000ffff0f7224 */ /* 0x010fc600078e0006 */
[----:B------:R-:W-:Y:S01]  /*16b0*/  LOP3.LUT R19, R16, R9, RZ, 0x3c, !PT ;  /* 0x0000000910137212 */ /* 0x000fe200078e3cff */
[----:B------:R-:W-:Y:S01]  /*16c0*/  IMAD.MOV.U32 R16, RZ, RZ, R7 ;  /* 0x000000ffff107224 */ /* 0x000fe200078e0007 */
[----:B------:R-:W-:Y:S02]  /*16d0*/  STG.E.64 desc[UR6][R2.64], R14 ;  /* 0x0000000e02007986 */ /* 0x000fe4000c101b06 */
[----:B------:R-:W-:Y:S02]  /*16e0*/  IADD3 R8, PT, PT, R19, R14, RZ ;  /* 0x0000000e13087210 */ /* 0x000fe40007ffe0ff */
[----:B------:R-:W-:Y:S02]  /*16f0*/  STG.E.64 desc[UR6][R2.64+0x10], R18 ;  /* 0x0000101202007986 */ /* 0x000fe4000c101b06 */
[----:B------:R-:W-:Y:S02]  /*1700*/  LOP3.LUT R7, R8, 0x1, RZ, 0xc0, !PT ;  /* 0x0000000108077812 */ /* 0x000fe400078ec0ff */
[----:B------:R0:W-:Y:S04]  /*1710*/  STG.E.64 desc[UR6][R2.64+0x8], R16 ;  /* 0x0000081002007986 */ /* 0x0001e8000c101b06 */
[----:B------:R1:W-:Y:S04]  /*1720*/  STG.E.U8 desc[UR6][R4.64+-0x3], R7 ;  /* 0xfffffd0704007986 */ /* 0x0003e8000c101106 */
[----:B------:R-:W2:Y:S04]  /*1730*/  LDG.E.64 R8, desc[UR6][R2.64] ;  /* 0x0000000602087981 */ /* 0x000ea8000c1e1b00 */
[----:B------:R-:W3:Y:S04]  /*1740*/  LDG.E.64 R12, desc[UR6][R2.64+0x10] ;  /* 0x00001006020c7981 */ /* 0x000ee8000c1e1b00 */
[----:B------:R-:W4:Y:S01]  /*1750*/  LDG.E.64 R10, desc[UR6][R2.64+0x8] ;  /* 0x00000806020a7981 */ /* 0x000f22000c1e1b00 */
[----:B--2---:R-:W-:-:S02]  /*1760*/  SHF.R.U32.HI R0, RZ, 0x2, R9 ;  /* 0x00000002ff007819 */ /* 0x004fc40000011609 */
[----:B------:R-:W-:Y:S02]  /*1770*/  IADD3 R8, PT, PT, R8, 0x587c5, RZ ;  /* 0x000587c508087810 */ /* 0x000fe40007ffe0ff */
[----:B------:R-:W-:Y:S01]  /*1780*/  LOP3.LUT R0, R0, R9, RZ, 0x3c, !PT ;  /* 0x0000000900007212 */ /* 0x000fe200078e3cff */
[----:B---3--:R-:W-:Y:S02]  /*1790*/  IMAD.SHL.U32 R9, R13, 0x10, RZ ;  /* 0x000000100d097824 */ /* 0x008fe400078e00ff */
[----:B0-----:R-:W-:Y:S02]  /*17a0*/  IMAD.MOV.U32 R17, RZ, RZ, R12 ;  /* 0x000000ffff117224 */ /* 0x001fe400078e000c */
[C---:B------:R-:W-:Y:S02]  /*17b0*/  IMAD.SHL.U32 R6, R0.reuse, 0x2, RZ ;  /* 0x0000000200067824 */ /* 0x040fe400078e00ff */
[----:B------:R-:W-:Y:S02]  /*17c0*/  IMAD.MOV.U32 R18, RZ, RZ, R13 ;  /* 0x000000ffff127224 */ /* 0x000fe400078e000d */
[----:B----4-:R-:W-:Y:S01]  /*17d0*/  IMAD.MOV.U32 R16, RZ, RZ, R11 ;  /* 0x000000ffff107224 */ /* 0x010fe200078e000b */
[----:B------:R-:W-:-:S02]  /*17e0*/  LOP3.LUT R6, R0, R6, R9, 0x96, !PT ;  /* 0x0000000600067212 */ /* 0x000fc400078e9609 */
[----:B------:R-:W-:Y:S02]  /*17f0*/  MOV R9, R10 ;  /* 0x0000000a00097202 */ /* 0x000fe40000000f00 */
[----:B------:R-:W-:Y:S01]  /*1800*/  LOP3.LUT R19, R6, R13, RZ, 0x3c, !PT ;  /* 0x0000000d06137212 */ /* 0x000fe200078e3cff */
[----:B------:R-:W-:Y:S04]  /*1810*/  STG.E.64 desc[UR6][R2.64+0x8], R16 ;  /* 0x0000081002007986 */ /* 0x000fe8000c101b06 */
[----:B------:R-:W-:Y:S01]  /*1820*/  IMAD.IADD R0, R19, 0x1, R8 ;  /* 0x0000000113007824 */ /* 0x000fe200078e0208 */
[----:B------:R-:W-:Y:S04]  /*1830*/  STG.E.64 desc[UR6][R2.64+0x10], R18 ;  /* 0x0000101202007986 */ /* 0x000fe8000c101b06 */
[----:B-1----:R-:W-:Y:S01]  /*1840*/  LOP3.LUT R7, R0, 0x1, RZ, 0xc0, !PT ;  /* 0x0000000100077812 */ /* 0x002fe200078ec0ff */
[----:B------:R0:W-:Y:S04]  /*1850*/  STG.E.64 desc[UR6][R2.64], R8 ;  /* 0x0000000802007986 */ /* 0x0001e8000c101b06 */
[----:B------:R1:W-:Y:S04]  /*1860*/  STG.E.U8 desc[UR6][R4.64+-0x2], R7 ;  /* 0xfffffe0704007986 */ /* 0x0003e8000c101106 */
[----:B------:R-:W2:Y:S04]  /*1870*/  LDG.E.64 R10, desc[UR6][R2.64] ;  /* 0x00000006020a7981 */ /* 0x000ea8000c1e1b00 */
[----:B------:R-:W3:Y:S04]  /*1880*/  LDG.E.64 R14, desc[UR6][R2.64+0x10] ;  /* 0x00001006020e7981 */ /* 0x000ee8000c1e1b00 */
[----:B------:R-:W4:Y:S01]  /*1890*/  LDG.E.64 R12, desc[UR6][R2.64+0x8] ;  /* 0x00000806020c7981 */ /* 0x000f22000c1e1b00 */
[----:B--2---:R-:W-:Y:S01]  /*18a0*/  SHF.R.U32.HI R0, RZ, 0x2, R11 ;  /* 0x00000002ff007819 */ /* 0x004fe2000001160b */
[----:B------:R-:W-:-:S03]  /*18b0*/  VIADD R10, R10, 0x587c5 ;  /* 0x000587c50a0a7836 */ /* 0x000fc60000000000 */
[----:B------:R-:W-:Y:S01]  /*18c0*/  LOP3.LUT R0, R0, R11, RZ, 0x3c, !PT ;  /* 0x0000000b00007212 */ /* 0x000fe200078e3cff */
[----:B---3--:R-:W-:Y:S02]  /*18d0*/  IMAD.SHL.U32 R11, R15, 0x10, RZ ;  /* 0x000000100f0b7824 */ /* 0x008fe400078e00ff */
[----:B0-----:R-:W-:Y:S02]  /*18e0*/  IMAD.MOV.U32 R9, RZ, RZ, R14 ;  /* 0x000000ffff097224 */ /* 0x001fe400078e000e */
[C---:B------:R-:W-:Y:S02]  /*18f0*/  IMAD.SHL.U32 R6, R0.reuse, 0x2, RZ ;  /* 0x0000000200067824 */ /* 0x040fe400078e00ff */
[----:B----4-:R-:W-:Y:S02]  /*1900*/  IMAD.MOV.U32 R8, RZ, RZ, R13 ;  /* 0x000000ffff087224 */ /* 0x010fe400078e000d */
[----:B------:R-:W-:Y:S01]  /*1910*/  IMAD.MOV.U32 R16, RZ, RZ, R15 ;  /* 0x000000ffff107224 */ /* 0x000fe200078e000f */
[----:B------:R-:W-:Y:S01]  /*1920*/  LOP3.LUT R6, R0, R6, R11, 0x96, !PT ;  /* 0x0000000600067212 */ /* 0x000fe200078e960b */
[----:B------:R-:W-:Y:S01]  /*1930*/  IMAD.MOV.U32 R11, RZ, RZ, R12 ;  /* 0x000000ffff0b7224 */ /* 0x000fe200078e000c */
[----:B------:R-:W-:Y:S02]  /*1940*/  STG.E.64 desc[UR6][R2.64+0x8], R8 ;  /* 0x0000080802007986 */ /* 0x000fe4000c101b06 */
[----:B------:R-:W-:-:S02]  /*1950*/  LOP3.LUT R17, R6, R15, RZ, 0x3c, !PT ;  /* 0x0000000f06117212 */ /* 0x000fc400078e3cff */
[----:B------:R-:W-:Y:S02]  /*1960*/  STG.E.64 desc[UR6][R2.64], R10 ;  /* 0x0000000a02007986 */ /* 0x000fe4000c101b06 */
[----:B------:R-:W-:Y:S02]  /*1970*/  IADD3 R0, PT, PT, R17, R10, RZ ;  /* 0x0000000a11007210 */ /* 0x000fe40007ffe0ff */
[----:B------:R-:W-:Y:S02]  /*1980*/  STG.E.64 desc[UR6][R2.64+0x10], R16 ;  /* 0x0000101002007986 */ /* 0x000fe4000c101b06 */
[----:B-1----:R-:W-:-:S05]  /*1990*/  LOP3.LUT R7, R0, 0x1, RZ, 0xc0, !PT ;  /* 0x0000000100077812 */ /* 0x002fca00078ec0ff */
[----:B------:R-:W-:Y:S01]  /*19a0*/  STG.E.U8 desc[UR6][R4.64+-0x1], R7 ;  /* 0xffffff0704007986 */ /* 0x000fe2000c101106 */
[----:B------:R-:W-:Y:S05]  /*19b0*/  EXIT ;  /* 0x000000000000794d */ /* 0x000fea0003800000 */
.L_x_19:
        /* <DEDUP_REMOVED lines=12> */
.L_x_33:


//--------------------- .text._Z10randomDataP17curandStateXORWOWPs --------------------------
	.section	.text._Z10randomDataP17curandStateXORWOWPs,"ax",@progbits
	.align	128
        .global         _Z10randomDataP17curandStateXORWOWPs
        .type           _Z10randomDataP17curandStateXORWOWPs,@function
        .size           _Z10randomDataP17curandStateXORWOWPs,(.L_x_34 - _Z10randomDataP17curandStateXORWOWPs)
        .other          _Z10randomDataP17curandStateXORWOWPs,@"STO_CUDA_ENTRY STV_DEFAULT"
_Z10randomDataP17curandStateXORWOWPs:
.text._Z10randomDataP17curandStateXORWOWPs:
[----:B------:R-:W-:Y:S01]  /*0000*/  LDC R1, c[0x0][0x37c] ;  /* 0x0000df00ff017b82 */ /* 0x000fe20000000800 */
[----:B------:R-:W0:Y:S07]  /*0010*/  S2R R0, SR_TID.X ;  /* 0x0000000000007919 */ /* 0x000e2e0000002100 */
[----:B------:R-:W0:Y:S01]  /*0020*/  S2UR UR4, SR_CTAID.X ;  /* 0x00000000000479c3 */ /* 0x000e220000002500 */
[----:B------:R-:W1:Y:S01]  /*0030*/  LDCU.64 UR6, c[0x0][0x358] ;  /* 0x00006b00ff0677ac */ /* 0x000e620008000a00 */
[----:B------:R-:W-:-:S02]  /*0040*/  IMAD.MOV.U32 R6, RZ, RZ, 0x2 ;  /* 0x00000002ff067424 */ /* 0x000fc400078e00ff */
[----:B------:R-:W-:Y:S02]  /*0050*/  HFMA2 R8, -RZ, RZ, 0, 2.384185791015625e-07 ;  /* 0x00000004ff087431 */ /* 0x000fe400000001ff */
[----:B------:R-:W-:Y:S01]  /*0060*/  IMAD.MOV.U32 R7, RZ, RZ, 0x3 ;  /* 0x00000003ff077424 */ /* 0x000fe200078e00ff */
[----:B------:R-:W-:Y:S01]  /*0070*/  MOV R11, 0x8 ;  /* 0x00000008000b7802 */ /* 0x000fe20000000f00 */
[----:B------:R-:W-:Y:S01]  /*0080*/  IMAD.MOV.U32 R10, RZ, RZ, 0x7 ;  /* 0x00000007ff0a7424 */ /* 0x000fe200078e00ff */
[----:B------:R-:W0:Y:S01]  /*0090*/  LDC R5, c[0x0][0x360] ;  /* 0x0000d800ff057b82 */ /* 0x000e220000000800 */
[----:B------:R-:W-:Y:S02]  /*00a0*/  IMAD.MOV.U32 R12, RZ, RZ, 0x9 ;  /* 0x00000009ff0c7424 */ /* 0x000fe400078e00ff */
[----:B------:R-:W-:Y:S02]  /*00b0*/  IMAD.MOV.U32 R13, RZ, RZ, 0xe ;  /* 0x0000000eff0d7424 */ /* 0x000fe400078e00ff */
[----:B------:R-:W-:-:S03]  /*00c0*/  IMAD.MOV.U32 R9, RZ, RZ, 0x6 ;  /* 0x00000006ff097424 */ /* 0x000fc600078e00ff */
[----:B------:R-:W2:Y:S01]  /*00d0*/  LDC.64 R2, c[0x0][0x388] ;  /* 0x0000e200ff027b82 */ /* 0x000ea20000000a00 */
[----:B0-----:R-:W-:Y:S01]  /*00e0*/  IMAD R0, R5, UR4, R0 ;  /* 0x0000000405007c24 */ /* 0x001fe2000f8e0200 */
[----:B------:R-:W-:-:S04]  /*00f0*/  UMOV UR4, URZ ;  /* 0x000000ff00047c82 */ /* 0x000fc80008000000 */
[----:B------:R-:W-:-:S05]  /*0100*/  PRMT R4, R0, 0x9910, RZ ;  /* 0x0000991000047816 */ /* 0x000fca00000000ff */
[----:B------:R-:W-:Y:S02]  /*0110*/  IMAD R5, R4, 0x14, RZ ;  /* 0x0000001404057824 */ /* 0x000fe400078e02ff */
[----:B------:R-:W-:Y:S02]  /*0120*/  IMAD.MOV.U32 R4, RZ, RZ, 0x1 ;  /* 0x00000001ff047424 */ /* 0x000fe400078e00ff */
[----:B--2---:R-:W-:Y:S01]  /*0130*/  IMAD.WIDE R2, R5, 0x2, R2 ;  /* 0x0000000205027825 */ /* 0x004fe200078e0202 */
[----:B------:R-:W-:Y:S02]  /*0140*/  PRMT R5, R6, 0x7610, R5 ;  /* 0x0000761006057816 */ /* 0x000fe40000000005 */
[----:B------:R-:W-:Y:S02]  /*0150*/  PRMT R6, R7, 0x7610, R6 ;  /* 0x0000761007067816 */ /* 0x000fe40000000006 */
[----:B------:R-:W-:Y:S01]  /*0160*/  PRMT R7, R8, 0x7610, R7 ;  /* 0x0000761008077816 */ /* 0x000fe20000000007 */
[----:B-1----:R0:W-:Y:S01]  /*0170*/  STG.E.U16 desc[UR6][R2.64+0x4], R5 ;  /* 0x0000040502007986 */ /* 0x0021e2000c101506 */
[----:B------:R-:W-:-:S03]  /*0180*/  IMAD.MOV.U32 R8, RZ, RZ, 0x5 ;  /* 0x00000005ff087424 */ /* 0x000fc600078e00ff */
[----:B------:R1:W-:Y:S04]  /*0190*/  STG.E.U16 desc[UR6][R2.64+0x2], R4 ;  /* 0x0000020402007986 */ /* 0x0003e8000c101506 */
[----:B------:R2:W-:Y:S01]  /*01a0*/  STG.E.U16 desc[UR6][R2.64+0x6], R6 ;  /* 0x0000060602007986 */ /* 0x0005e2000c101506 */
[----:B0-----:R-:W-:Y:S01]  /*01b0*/  PRMT R5, R11, 0x7610, R5 ;  /* 0x000076100b057816 */ /* 0x001fe20000000005 */
[----:B------:R-:W-:Y:S02]  /*01c0*/  HFMA2 R11, -RZ, RZ, 0, 7.152557373046875e-07 ;  /* 0x0000000cff0b7431 */ /* 0x000fe400000001ff */
[----:B------:R0:W-:Y:S01]  /*01d0*/  STG.E.U16 desc[UR6][R2.64+0x8], R7 ;  /* 0x0000080702007986 */ /* 0x0001e2000c101506 */
[----:B-1----:R-:W-:Y:S01]  /*01e0*/  PRMT R4, R10, 0x7610, R4 ;  /* 0x000076100a047816 */ /* 0x002fe20000000004 */
[----:B------:R-:W-:-:S02]  /*01f0*/  IMAD.MOV.U32 R10, RZ, RZ, 0xb ;  /* 0x0000000bff0a7424 */ /* 0x000fc400078e00ff */
[----:B------:R1:W-:Y:S01]  /*0200*/  STG.E.U16 desc[UR6][R2.64+0x10], R5 ;  /* 0x0000100502007986 */ /* 0x0003e2000c101506 */
[----:B--2---:R-:W-:Y:S01]  /*0210*/  PRMT R6, R12, 0x7610, R6 ;  /* 0x000076100c067816 */ /* 0x004fe20000000006 */
[----:B------:R-:W-:Y:S02]  /*0220*/  IMAD.MOV.U32 R12, RZ, RZ, 0xd ;  /* 0x0000000dff0c7424 */ /* 0x000fe400078e00ff */
[----:B------:R2:W-:Y:S01]  /*0230*/  STG.E.U16 desc[UR6][R2.64+0xa], R8 ;  /* 0x00000a0802007986 */ /* 0x0005e2000c101506 */
[----:B0-----:R-:W-:-:S03]  /*0240*/  IMAD.MOV.U32 R7, RZ, RZ, 0xa ;  /* 0x0000000aff077424 */ /* 0x001fc600078e00ff */
[----:B------:R0:W-:Y:S01]  /*0250*/  STG.E.U16 desc[UR6][R2.64+0xc], R9 ;  /* 0x00000c0902007986 */ /* 0x0001e2000c101506 */
[----:B-1----:R-:W-:-:S03]  /*0260*/  PRMT R5, R13, 0x7610, R5 ;  /* 0x000076100d057816 */ /* 0x002fc60000000005 */
[----:B------:R-:W-:Y:S01]  /*0270*/  STG.E.U16 desc[UR6][R2.64+0xe], R4 ;  /* 0x00000e0402007986 */ /* 0x000fe2000c101506 */
[----:B------:R-:W-:Y:S01]  /*0280*/  IMAD.MOV.U32 R13, RZ, RZ, 0x13 ;  /* 0x00000013ff0d7424 */ /* 0x000fe200078e00ff */
[----:B--2---:R-:W-:Y:S02]  /*0290*/  PRMT R8, R10, 0x7610, R8 ;  /* 0x000076100a087816 */ /* 0x004fe40000000008 */
[----:B------:R1:W-:Y:S01]  /*02a0*/  STG.E.U16 desc[UR6][R2.64+0x1c], R5 ;  /* 0x00001c0502007986 */ /* 0x0003e2000c101506 */
[----:B------:R-:W-:Y:S01]  /*02b0*/  PRMT R10, R12, 0x7610, R10 ;  /* 0x000076100c0a7816 */ /* 0x000fe2000000000a */
[----:B------:R-:W-:Y:S01]  /*02c0*/  IMAD.MOV.U32 R12, RZ, RZ, 0x11 ;  /* 0x00000011ff0c7424 */ /* 0x000fe200078e00ff */
[----:B0-----:R-:W-:Y:S01]  /*02d0*/  PRMT R9, R11, 0x7610, R9 ;  /* 0x000076100b097816 */ /* 0x001fe20000000009 */
[----:B------:R0:W-:Y:S01]  /*02e0*/  STG.E.U16 desc[UR6][R2.64+0x14], R7 ;  /* 0x0000140702007986 */ /* 0x0001e2000c101506 */
[----:B------:R-:W-:-:S03]  /*02f0*/  MOV R11, 0x10 ;  /* 0x00000010000b7802 */ /* 0x000fc60000000f00 */
[----:B------:R2:W-:Y:S01]  /*0300*/  STG.E.U16 desc[UR6][R2.64+0x12], R6 ;  /* 0x0000120602007986 */ /* 0x0005e2000c101506 */
[----:B-1----:R-:W1:Y:S03]  /*0310*/  LDC.64 R4, c[0x0][0x380] ;  /* 0x0000e000ff047b82 */ /* 0x002e660000000a00 */
[----:B------:R3:W-:Y:S01]  /*0320*/  STG.E.U16 desc[UR6][R2.64+0x16], R8 ;  /* 0x0000160802007986 */ /* 0x0007e2000c101506 */
[----:B0-----:R-:W-:-:S03]  /*0330*/  IMAD.MOV.U32 R7, RZ, RZ, 0x12 ;  /* 0x00000012ff077424 */ /* 0x001fc600078e00ff */
[----:B------:R0:W-:Y:S01]  /*0340*/  STG.E.U16 desc[UR6][R2.64+0x18], R9 ;  /* 0x0000180902007986 */ /* 0x0001e2000c101506 */
[----:B--2---:R-:W-:-:S03]  /*0350*/  IMAD.MOV.U32 R6, RZ, RZ, 0xf ;  /* 0x0000000fff067424 */ /* 0x004fc600078e00ff */
[----:B------:R2:W-:Y:S01]  /*0360*/  STG.E.U16 desc[UR6][R2.64+0x1a], R10 ;  /* 0x00001a0a02007986 */ /* 0x0005e2000c101506 */
[----:B---3--:R-:W-:-:S03]  /*0370*/  PRMT R8, R12, 0x7610, R8 ;  /* 0x000076100c087816 */ /* 0x008fc60000000008 */
[----:B------:R-:W-:Y:S01]  /*0380*/  STG.E.U16 desc[UR6][R2.64+0x1e], R6 ;  /* 0x00001e0602007986 */ /* 0x000fe2000c101506 */
[----:B0-----:R-:W-:-:S03]  /*0390*/  PRMT R9, R7, 0x7610, R9 ;  /* 0x0000761007097816 */ /* 0x001fc60000000009 */
[----:B------:R-:W-:Y:S01]  /*03a0*/  STG.E.U16 desc[UR6][R2.64+0x22], R8 ;  /* 0x0000220802007986 */ /* 0x000fe2000c101506 */
[----:B------:R-:W-:Y:S02]  /*03b0*/  PRMT R7, R0, 0x9910, RZ ;  /* 0x0000991000077816 */ /* 0x000fe400000000ff */
[----:B--2---:R-:W-:Y:S01]  /*03c0*/  PRMT R10, R13, 0x7610, R10 ;  /* 0x000076100d0a7816 */ /* 0x004fe2000000000a */
[----:B------:R-:W-:Y:S01]  /*03d0*/  STG.E.U16 desc[UR6][R2.64+0x24], R9 ;  /* 0x0000240902007986 */ /* 0x000fe2000c101506 */
[----:B------:R-:W-:Y:S01]  /*03e0*/  SHF.R.S32.HI R0, RZ, 0x1f, R7 ;  /* 0x0000001fff007819 */ /* 0x000fe20000011407 */
[----:B-1----:R-:W-:Y:S02]  /*03f0*/  IMAD.WIDE.U32 R4, R7, 0x30, R4 ;  /* 0x0000003007047825 */ /* 0x002fe400078e0004 */
[----:B------:R-:W-:Y:S02]  /*0400*/  STG.E.U16 desc[UR6][R2.64+0x26], R10 ;  /* 0x0000260a02007986 */ /* 0x000fe4000c101506 */
[----:B------:R-:W-:Y:S01]  /*0410*/  IMAD R7, R0, 0x30, RZ ;  /* 0x0000003000077824 */ /* 0x000fe200078e02ff */
[----:B------:R-:W-:Y:S01]  /*0420*/  IADD3 R0, P0, PT, R2, 0x4, RZ ;  /* 0x0000000402007810 */ /* 0x000fe20007f1e0ff */
[----:B------:R-:W-:Y:S03]  /*0430*/  STG.E.U16 desc[UR6][R2.64], RZ ;  /* 0x000000ff02007986 */ /* 0x000fe6000c101506 */
[----:B------:R-:W-:Y:S01]  /*0440*/  IADD3 R5, PT, PT, R5, R7, RZ ;  /* 0x0000000705057210 */ /* 0x000fe20007ffe0ff */
[----:B------:R0:W-:Y:S02]  /*0450*/  STG.E.U16 desc[UR6][R2.64+0x20], R11 ;  /* 0x0000200b02007986 */ /* 0x0001e4000c101506 */
[----:B0-----:R-:W-:-:S07]  /*0460*/  IMAD.X R11, RZ, RZ, R3, P0 ;  /* 0x000000ffff0b7224 */ /* 0x001fce00000e0603 */
.L_x_20:
[----:B0-----:R-:W2:Y:S04]  /*0470*/  LDG.E.64 R12, desc[UR6][R4.64] ;  /* 0x00000006040c7981 */ /* 0x001ea8000c1e1b00 */
[----:B------:R-:W3:Y:S04]  /*0480*/  LDG.E.64 R8, desc[UR6][R4.64+0x10] ;  /* 0x0000100604087981 */ /* 0x000ee8000c1e1b00 */
[----:B------:R-:W4:Y:S01]  /*0490*/  LDG.E.64 R6, desc[UR6][R4.64+0x8] ;  /* 0x0000080604067981 */ /* 0x000f22000c1e1b00 */
[----:B--2---:R-:W-:Y:S02]  /*04a0*/  SHF.R.U32.HI R10, RZ, 0x2, R13 ;  /* 0x00000002ff0a7819 */ /* 0x004fe4000001160d */
[----:B------:R-:W-:-:S02]  /*04b0*/  IADD3 R12, PT, PT, R12, 0x587c5, RZ ;  /* 0x000587c50c0c7810 */ /* 0x000fc40007ffe0ff */
[----:B------:R-:W-:Y:S01]  /*04c0*/  LOP3.LUT R10, R10, R13, RZ, 0x3c, !PT ;  /* 0x0000000d0a0a7212 */ /* 0x000fe200078e3cff */
[----:B---3--:R-:W-:Y:S02]  /*04d0*/  IMAD.SHL.U32 R13, R9, 0x10, RZ ;  /* 0x00000010090d7824 */ /* 0x008fe400078e00ff */
[----:B------:R-:W-:Y:S01]  /*04e0*/  IMAD.MOV.U32 R23, RZ, RZ, R8 ;  /* 0x000000ffff177224 */ /* 0x000fe200078e0008 */
[----:B----4-:R-:W-:Y:S01]  /*04f0*/  MOV R22, R7 ;  /* 0x0000000700167202 */ /* 0x010fe20000000f00 */
[C---:B------:R-:W-:Y:S01]  /*0500*/  IMAD.SHL.U32 R14, R10.reuse, 0x2, RZ ;  /* 0x000000020a0e7824 */ /* 0x040fe200078e00ff */
[----:B------:R-:W-:Y:S01]  /*0510*/  MOV R7, R11 ;  /* 0x0000000b00077202 */ /* 0x000fe20000000f00 */
[----:B------:R-:W-:Y:S02]  /*0520*/  IMAD.MOV.U32 R24, RZ, RZ, R9 ;  /* 0x000000ffff187224 */ /* 0x000fe400078e0009 */
[----:B------:R-:W-:Y:S01]  /*0530*/  STG.E.64 desc[UR6][R4.64+0x8], R22 ;  /* 0x0000081604007986 */ /* 0x000fe2000c101b06 */
[----:B------:R-:W-:-:S04]  /*0540*/  LOP3.LUT R14, R10, R14, R13, 0x96, !PT ;  /* 0x0000000e0a0e7212 */ /* 0x000fc800078e960d */
[----:B------:R-:W-:-:S05]  /*0550*/  LOP3.LUT R25, R14, R9, RZ, 0x3c, !PT ;  /* 0x000000090e197212 */ /* 0x000fca00078e3cff */
[----:B------:R-:W-:Y:S01]  /*0560*/  IMAD.IADD R10, R25, 0x1, R12 ;  /* 0x00000001190a7824 */ /* 0x000fe200078e020c */
[----:B------:R-:W-:Y:S03]  /*0570*/  STG.E.64 desc[UR6][R4.64+0x10], R24 ;  /* 0x0000101804007986 */ /* 0x000fe6000c101b06 */
[----:B------:R-:W-:-:S05]  /*0580*/  IMAD.HI.U32 R13, R10, -0x33333333, RZ ;  /* 0xcccccccd0a0d7827 */ /* 0x000fca00078e00ff */
[----:B------:R-:W-:-:S05]  /*0590*/  SHF.R.U32.HI R13, RZ, 0x4, R13 ;  /* 0x00000004ff0d7819 */ /* 0x000fca000001160d */
[----:B------:R-:W-:-:S05]  /*05a0*/  IMAD R13, R13, -0x14, R10 ;  /* 0xffffffec0d0d7824 */ /* 0x000fca00078e020a */
[----:B------:R-:W-:Y:S01]  /*05b0*/  LEA R14, P0, R13, R2, 0x1 ;  /* 0x000000020d0e7211 */ /* 0x000fe200078008ff */
[----:B------:R-:W-:Y:S02]  /*05c0*/  IMAD.MOV.U32 R13, RZ, RZ, R6 ;  /* 0x000000ffff0d7224 */ /* 0x000fe400078e0006 */
[----:B------:R-:W-:Y:S02]  /*05d0*/  IMAD.MOV.U32 R6, RZ, RZ, R0 ;  /* 0x000000ffff067224 */ /* 0x000fe400078e0000 */
[----:B------:R-:W-:Y:S01]  /*05e0*/  IMAD.X R15, RZ, RZ, R3, P0 ;  /* 0x000000ffff0f7224 */ /* 0x000fe200000e0603 */
[----:B------:R0:W-:Y:S04]  /*05f0*/  STG.E.64 desc[UR6][R4.64], R12 ;  /* 0x0000000c04007986 */ /* 0x0001e8000c101b06 */
[----:B------:R-:W2:Y:S04]  /*0600*/  LDG.E.U16 R19, desc[UR6][R14.64] ;  /* 0x000000060e137981 */ /* 0x000ea8000c1e1500 */
[----:B------:R-:W3:Y:S04]  /*0610*/  LDG.E.U16 R17, desc[UR6][R6.64+-0x4] ;  /* 0xfffffc0606117981 */ /* 0x000ee8000c1e1500 */
[----:B--2---:R-:W-:Y:S04]  /*0620*/  STG.E.U16 desc[UR6][R6.64+-0x4], R19 ;  /* 0xfffffc1306007986 */ /* 0x004fe8000c101506 */
[----:B---3--:R1:W-:Y:S04]  /*0630*/  STG.E.U16 desc[UR6][R14.64], R17 ;  /* 0x000000110e007986 */ /* 0x0083e8000c101506 */
[----:B------:R-:W2:Y:S04]  /*0640*/  LDG.E.64 R20, desc[UR6][R4.64] ;  /* 0x0000000604147981 */ /* 0x000ea8000c1e1b00 */
[----:B------:R-:W0:Y:S04]  /*0650*/  LDG.E.64 R8, desc[UR6][R4.64+0x10] ;  /* 0x0000100604087981 */ /* 0x000e28000c1e1b00 */
[----:B------:R-:W3:Y:S01]  /*0660*/  LDG.E.64 R10, desc[UR6][R4.64+0x8] ;  /* 0x00000806040a7981 */ /* 0x000ee2000c1e1b00 */
[----:B--2---:R-:W-:-:S02]  /*0670*/  SHF.R.U32.HI R0, RZ, 0x2, R21 ;  /* 0x00000002ff007819 */ /* 0x004fc40000011615 */
[----:B------:R-:W-:Y:S02]  /*0680*/  IADD3 R20, PT, PT, R20, 0x587c5, RZ ;  /* 0x000587c514147810 */ /* 0x000fe40007ffe0ff */
[----:B------:R-:W-:Y:S01]  /*0690*/  LOP3.LUT R0, R0, R21, RZ, 0x3c, !PT ;  /* 0x0000001500007212 */ /* 0x000fe200078e3cff */
[----:B0-----:R-:W-:Y:S01]  /*06a0*/  IMAD.SHL.U32 R13, R9, 0x10, RZ ;  /* 0x00000010090d7824 */ /* 0x001fe200078e00ff */
[----:B------:R-:W-:Y:S01]  /*06b0*/  MOV R24, R9 ;  /* 0x0000000900187202 */ /* 0x000fe20000000f00 */
[----:B------:R-:W-:Y:S02]  /*06c0*/  IMAD.MOV.U32 R23, RZ, RZ, R8 ;  /* 0x000000ffff177224 */ /* 0x000fe400078e0008 */
[C---:B------:R-:W-:Y:S02]  /*06d0*/  IMAD.SHL.U32 R12, R0.reuse, 0x2, RZ ;  /* 0x00000002000c7824 */ /* 0x040fe400078e00ff */
[----:B---3--:R-:W-:Y:S02]  /*06e0*/  IMAD.MOV.U32 R22, RZ, RZ, R11 ;  /* 0x000000ffff167224 */ /* 0x008fe400078e000b */
[----:B------:R-:W-:Y:S01]  /*06f0*/  IMAD.MOV.U32 R21, RZ, RZ, R10 ;  /* 0x000000ffff157224 */ /* 0x000fe200078e000a */
[----:B------:R-:W-:-:S02]  /*0700*/  LOP3.LUT R12, R0, R12, R13, 0x96, !PT ;  /* 0x0000000c000c7212 */ /* 0x000fc400078e960d */
[----:B------:R-:W-:Y:S02]  /*0710*/  STG.E.64 desc[UR6][R4.64+0x8], R22 ;  /* 0x0000081604007986 */ /* 0x000fe4000c101b06 */
[----:B------:R-:W-:Y:S02]  /*0720*/  LOP3.LUT R25, R12, R9, RZ, 0x3c, !PT ;  /* 0x000000090c197212 */ /* 0x000fe400078e3cff */
[----:B------:R-:W-:Y:S03]  /*0730*/  STG.E.64 desc[UR6][R4.64], R20 ;  /* 0x0000001404007986 */ /* 0x000fe6000c101b06 */
[----:B------:R-:W-:Y:S01]  /*0740*/  IMAD.IADD R0, R25, 0x1, R20 ;  /* 0x0000000119007824 */ /* 0x000fe200078e0214 */
[----:B------:R0:W-:Y:S03]  /*0750*/  STG.E.64 desc[UR6][R4.64+0x10], R24 ;  /* 0x0000101804007986 */ /* 0x0001e6000c101b06 */
[----:B------:R-:W-:Y:S01]  /*0760*/  IMAD.HI.U32 R12, R0, -0x33333333, RZ ;  /* 0xcccccccd000c7827 */ /* 0x000fe200078e00ff */
[----:B-1----:R-:W2:Y:S04]  /*0770*/  LDG.E.U16 R15, desc[UR6][R6.64+-0x2] ;  /* 0xfffffe06060f7981 */ /* 0x002ea8000c1e1500 */
[----:B------:R-:W-:-:S05]  /*0780*/  SHF.R.U32.HI R13, RZ, 0x4, R12 ;  /* 0x00000004ff0d7819 */ /* 0x000fca000001160c */
[----:B------:R-:W-:-:S05]  /*0790*/  IMAD R13, R13, -0x14, R0 ;  /* 0xffffffec0d0d7824 */ /* 0x000fca00078e0200 */
[----:B------:R-:W-:-:S04]  /*07a0*/  LEA R12, P0, R13, R2, 0x1 ;  /* 0x000000020d0c7211 */ /* 0x000fc800078008ff */
[----:B------:R-:W-:-:S05]  /*07b0*/  IADD3.X R13, PT, PT, RZ, R3, RZ, P0, !PT ;  /* 0x00000003ff0d7210 */ /* 0x000fca00007fe4ff */
[----:B------:R-:W3:Y:S04]  /*07c0*/  LDG.E.U16 R17, desc[UR6][R12.64] ;  /* 0x000000060c117981 */ /* 0x000ee8000c1e1500 */
[----:B---3--:R-:W-:Y:S04]  /*07d0*/  STG.E.U16 desc[UR6][R6.64+-0x2], R17 ;  /* 0xfffffe1106007986 */ /* 0x008fe8000c101506 */
[----:B--2---:R1:W-:Y:S04]  /*07e0*/  STG.E.U16 desc[UR6][R12.64], R15 ;  /* 0x0000000f0c007986 */ /* 0x0043e8000c101506 */
[----:B------:R-:W2:Y:S04]  /*07f0*/  LDG.E.64 R18, desc[UR6][R4.64] ;  /* 0x0000000604127981 */ /* 0x000ea8000c1e1b00 */
[----:B------:R-:W3:Y:S04]  /*0800*/  LDG.E.64 R8, desc[UR6][R4.64+0x10] ;  /* 0x0000100604087981 */ /* 0x000ee8000c1e1b00 */
[----:B------:R-:W4:Y:S01]  /*0810*/  LDG.E.64 R10, desc[UR6][R4.64+0x8] ;  /* 0x00000806040a7981 */ /* 0x000f22000c1e1b00 */
[----:B--2---:R-:W-:-:S04]  /*0820*/  SHF.R.U32.HI R0, RZ, 0x2, R19 ;  /* 0x00000002ff007819 */ /* 0x004fc80000011613 */
[----:B------:R-:W-:Y:S01]  /*0830*/  LOP3.LUT R0, R0, R19, RZ, 0x3c, !PT ;  /* 0x0000001300007212 */ /* 0x000fe200078e3cff */
[----:B---3--:R-:W-:-:S04]  /*0840*/  IMAD.SHL.U32 R19, R9, 0x10, RZ ;  /* 0x0000001009137824 */ /* 0x008fc800078e00ff */
[----:B------:R-:W-:Y:S01]  /*0850*/  IMAD.SHL.U32 R14, R0, 0x2, RZ ;  /* 0x00000002000e7824 */ /* 0x000fe200078e00ff */
[----:B------:R-:W-:-:S04]  /*0860*/  IADD3 R18, PT, PT, R18, 0x587c5, RZ ;  /* 0x000587c512127810 */ /* 0x000fc80007ffe0ff */
[----:B------:R-:W-:-:S04]  /*0870*/  LOP3.LUT R14, R0, R14, R19, 0x96, !PT ;  /* 0x0000000e000e7212 */ /* 0x000fc800078e9613 */
[----:B0-----:R-:W-:-:S05]  /*0880*/  LOP3.LUT R25, R14, R9, RZ, 0x3c, !PT ;  /* 0x000000090e197212 */ /* 0x001fca00078e3cff */
[----:B------:R-:W-:-:S04]  /*0890*/  IMAD.IADD R0, R25, 0x1, R18 ;  /* 0x0000000119007824 */ /* 0x000fc800078e0212 */
[----:B-1----:R-:W-:-:S05]  /*08a0*/  IMAD.HI.U32 R12, R0, -0x33333333, RZ ;  /* 0xcccccccd000c7827 */ /* 0x002fca00078e00ff */
[----:B------:R-:W-:-:S05]  /*08b0*/  SHF.R.U32.HI R13, RZ, 0x4, R12 ;  /* 0x00000004ff0d7819 */ /* 0x000fca000001160c */
[----:B------:R-:W-:Y:S01]  /*08c0*/  IMAD R13, R13, -0x14, R0 ;  /* 0xffffffec0d0d7824 */ /* 0x000fe200078e0200 */
[----:B------:R-:W-:Y:S01]  /*08d0*/  MOV R24, R9 ;  /* 0x0000000900187202 */ /* 0x000fe20000000f00 */
[----:B------:R-:W-:-:S03]  /*08e0*/  IMAD.MOV.U32 R23, RZ, RZ, R8 ;  /* 0x000000ffff177224 */ /* 0x000fc600078e0008 */
[----:B------:R-:W-:Y:S01]  /*08f0*/  LEA R12, P0, R13, R2, 0x1 ;  /* 0x000000020d0c7211 */ /* 0x000fe200078008ff */
[----:B----4-:R-:W-:Y:S02]  /*0900*/  IMAD.MOV.U32 R22, RZ, RZ, R11 ;  /* 0x000000ffff167224 */ /* 0x010fe400078e000b */
[----:B------:R-:W-:Y:S01]  /*0910*/  IMAD.MOV.U32 R19, RZ, RZ, R10 ;  /* 0x000000ffff137224 */ /* 0x000fe200078e000a */
[----:B------:R-:W-:Y:S01]  /*0920*/  IADD3.X R13, PT, PT, RZ, R3, RZ, P0, !PT ;  /* 0x00000003ff0d7210 */ /* 0x000fe200007fe4ff */
[----:B------:R-:W-:Y:S04]  /*0930*/  STG.E.64 desc[UR6][R4.64+0x10], R24 ;  /* 0x0000101804007986 */ /* 0x000fe8000c101b06 */
[----:B------:R-:W-:Y:S04]  /*0940*/  STG.E.64 desc[UR6][R4.64+0x8], R22 ;  /* 0x0000081604007986 */ /* 0x000fe8000c101b06 */
[----:B------:R0:W-:Y:S04]  /*0950*/  STG.E.64 desc[UR6][R4.64], R18 ;  /* 0x0000001204007986 */ /* 0x0001e8000c101b06 */
[----:B------:R-:W2:Y:S04]  /*0960*/  LDG.E.U16 R17, desc[UR6][R12.64] ;  /* 0x000000060c117981 */ /* 0x000ea8000c1e1500 */
[----:B------:R-:W3:Y:S04]  /*0970*/  LDG.E.U16 R15, desc[UR6][R6.64] ;  /* 0x00000006060f7981 */ /* 0x000ee8000c1e1500 */
[----:B--2---:R-:W-:Y:S04]  /*0980*/  STG.E.U16 desc[UR6][R6.64], R17 ;  /* 0x0000001106007986 */ /* 0x004fe8000c101506 */
[----:B---3--:R1:W-:Y:S04]  /*0990*/  STG.E.U16 desc[UR6][R12.64], R15 ;  /* 0x0000000f0c007986 */ /* 0x0083e8000c101506 */
        /* <DEDUP_REMOVED lines=12> */
[----:B------:R-:W-:Y:S01]  /*0a60*/  SHF.R.U32.HI R13, RZ, 0x4, R12 ;  /* 0x00000004ff0d7819 */ /* 0x000fe2000001160c */
[----:B------:R-:W-:-:S04]  /*0a70*/  IMAD.MOV.U32 R17, RZ, RZ, R8 ;  /* 0x000000ffff117224 */ /* 0x000fc800078e0008 */
[----:B------:R-:W-:Y:S01]  /*0a80*/  IMAD R13, R13, -0x14, R0 ;  /* 0xffffffec0d0d7824 */ /* 0x000fe200078e0200 */
[----:B------:R-:W-:Y:S01]  /*0a90*/  MOV R18, R9 ;  /* 0x0000000900127202 */ /* 0x000fe20000000f00 */
[----:B----4-:R-:W-:-:S03]  /*0aa0*/  IMAD.MOV.U32 R16, RZ, RZ, R11 ;  /* 0x000000ffff107224 */ /* 0x010fc600078e000b */
[----:B------:R-:W-:Y:S01]  /*0ab0*/  LEA R8, P0, R13, R2, 0x1 ;  /* 0x000000020d087211 */ /* 0x000fe200078008ff */
[----:B------:R-:W-:-:S03]  /*0ac0*/  IMAD.MOV.U32 R21, RZ, RZ, R10 ;  /* 0x000000ffff157224 */ /* 0x000fc600078e000a */
[----:B------:R-:W-:Y:S01]  /*0ad0*/  IADD3.X R9, PT, PT, RZ, R3, RZ, P0, !PT ;  /* 0x00000003ff097210 */ /* 0x000fe200007fe4ff */
[----:B------:R0:W-:Y:S04]  /*0ae0*/  STG.E.64 desc[UR6][R4.64+0x10], R18 ;  /* 0x0000101204007986 */ /* 0x0001e8000c101b06 */
[----:B------:R0:W-:Y:S04]  /*0af0*/  STG.E.64 desc[UR6][R4.64+0x8], R16 ;  /* 0x0000081004007986 */ /* 0x0001e8000c101b06 */
[----:B------:R0:W-:Y:S04]  /*0b00*/  STG.E.64 desc[UR6][R4.64], R20 ;  /* 0x0000001404007986 */ /* 0x0001e8000c101b06 */
[----:B------:R-:W2:Y:S04]  /*0b10*/  LDG.E.U16 R15, desc[UR6][R8.64] ;  /* 0x00000006080f7981 */ /* 0x000ea8000c1e1500 */
[----:B------:R-:W3:Y:S01]  /*0b20*/  LDG.E.U16 R13, desc[UR6][R6.64+0x2] ;  /* 0x00000206060d7981 */ /* 0x000ee2000c1e1500 */
[----:B------:R-:W-:-:S04]  /*0b30*/  UIADD3 UR4, UPT, UPT, UR4, 0x4, URZ ;  /* 0x0000000404047890 */ /* 0x000fc8000fffe0ff */
[----:B------:R-:W-:Y:S01]  /*0b40*/  UISETP.NE.AND UP0, UPT, UR4, 0x14, UPT ;  /* 0x000000140400788c */ /* 0x000fe2000bf05270 */
[----:B------:R-:W-:-:S05]  /*0b50*/  IADD3 R0, P0, PT, R6, 0x8, RZ ;  /* 0x0000000806007810 */ /* 0x000fca0007f1e0ff */
[----:B------:R-:W-:Y:S01]  /*0b60*/  IMAD.X R11, RZ, RZ, R7, P0 ;  /* 0x000000ffff0b7224 */ /* 0x000fe200000e0607 */
[----:B--2---:R0:W-:Y:S04]  /*0b70*/  STG.E.U16 desc[UR6][R6.64+0x2], R15 ;  /* 0x0000020f06007986 */ /* 0x0041e8000c101506 */
[----:B---3--:R0:W-:Y:S01]  /*0b80*/  STG.E.U16 desc[UR6][R8.64], R13 ;  /* 0x0000000d08007986 */ /* 0x0081e2000c101506 */
[----:B------:R-:W-:Y:S05]  /*0b90*/  BRA.U UP0, `(.L_x_20) ;  /* 0xfffffff900347547 */ /* 0x000fea000b83ffff */
[----:B------:R-:W-:Y:S05]  /*0ba0*/  EXIT ;  /* 0x000000000000794d */ /* 0x000fea0003800000 */
.L_x_21:
        /* <DEDUP_REMOVED lines=13> */
.L_x_34:


//--------------------- .text._Z4initjP17curandStateXORWOW --------------------------
	.section	.text._Z4initjP17curandStateXORWOW,"ax",@progbits
	.align	128
        .global         _Z4initjP17curandStateXORWOW
        .type           _Z4initjP17curandStateXORWOW,@function
        .size           _Z4initjP17curandStateXORWOW,(.L_x_35 - _Z4initjP17curandStateXORWOW)
        .other          _Z4initjP17curandStateXORWOW,@"STO_CUDA_ENTRY STV_DEFAULT"
_Z4initjP17curandStateXORWOW:
.text._Z4initjP17curandStateXORWOW:
[----:B------:R-:W-:Y:S01]  /*0000*/  LDC R1, c[0x0][0x37c] ;  /* 0x0000df00ff017b82 */ /* 0x000fe20000000800 */
[----:B------:R-:W0:Y:S07]  /*0010*/  S2R R0, SR_TID.X ;  /* 0x0000000000007919 */ /* 0x000e2e0000002100 */
[----:B------:R-:W0:Y:S01]  /*0020*/  S2UR UR4, SR_CTAID.X ;  /* 0x00000000000479c3 */ /* 0x000e220000002500 */
[----:B------:R-:W-:Y:S01]  /*0030*/  IMAD.MOV.U32 R9, RZ, RZ, -0x75bd8fc ;  /* 0xf8a42704ff097424 */ /* 0x000fe200078e00ff */
[----:B------:R-:W-:Y:S01]  /*0040*/  BSSY.RECONVERGENT B0, `(.L_x_22) ;  /* 0x00000e8000007945 */ /* 0x000fe20003800200 */
[----:B------:R-:W-:-:S05]  /*0050*/  IMAD.MOV.U32 R10, RZ, RZ, -0x23270784 ;  /* 0xdcd8f87cff0a7424 */ /* 0x000fca00078e00ff */
[----:B------:R-:W0:Y:S08]  /*0060*/  LDC R3, c[0x0][0x360] ;  /* 0x0000d800ff037b82 */ /* 0x000e300000000800 */
[----:B------:R-:W1:Y:S08]  /*0070*/  LDC R2, c[0x0][0x380] ;  /* 0x0000e000ff027b82 */ /* 0x000e700000000800 */
[----:B------:R-:W2:Y:S01]  /*0080*/  LDC.64 R6, c[0x0][0x388] ;  /* 0x0000e200ff067b82 */ /* 0x000ea20000000a00 */
[----:B0-----:R-:W-:Y:S01]  /*0090*/  IMAD R0, R3, UR4, R0 ;  /* 0x0000000403007c24 */ /* 0x001fe2000f8e0200 */
[----:B------:R-:W0:Y:S04]  /*00a0*/  LDCU.64 UR4, c[0x0][0x358] ;  /* 0x00006b00ff0477ac */ /* 0x000e280008000a00 */
[C---:B------:R-:W-:Y:S01]  /*00b0*/  PRMT R3, R0.reuse, 0x9910, RZ ;  /* 0x0000991000037816 */ /* 0x040fe200000000ff */
[----:B------:R-:W-:Y:S01]  /*00c0*/  IMAD.U32 R0, R0, 0x10000, RZ ;  /* 0x0001000000007824 */ /* 0x000fe200078e00ff */
[----:B-1----:R-:W-:-:S02]  /*00d0*/  LOP3.LUT R2, R2, 0xaad26b49, RZ, 0x3c, !PT ;  /* 0xaad26b4902027812 */ /* 0x002fc400078e3cff */
[----:B------:R-:W-:Y:S02]  /*00e0*/  SHF.R.S32.HI R13, RZ, 0x1f, R3 ;  /* 0x0000001fff0d7819 */ /* 0x000fe40000011403 */
[----:B------:R-:W-:Y:S01]  /*00f0*/  ISETP.NE.AND.EX P0, PT, R0, RZ, PT, !PT ;  /* 0x000000ff0000720c */ /* 0x000fe20003f053f0 */
[----:B------:R-:W-:Y:S02]  /*0100*/  IMAD R2, R2, 0x4182bed5, RZ ;  /* 0x4182bed502027824 */ /* 0x000fe400078e02ff */
[----:B------:R-:W-:Y:S02]  /*0110*/  IMAD R5, R13, 0x30, RZ ;  /* 0x000000300d057824 */ /* 0x000fe400078e02ff */
[----:B--2---:R-:W-:Y:S01]  /*0120*/  IMAD.WIDE.U32 R6, R3, 0x30, R6 ;  /* 0x0000003003067825 */ /* 0x004fe200078e0006 */
[----:B------:R-:W-:-:S03]  /*0130*/  LOP3.LUT R8, R2, 0x159a55e5, RZ, 0x3c, !PT ;  /* 0x159a55e502087812 */ /* 0x000fc600078e3cff */
[----:B------:R-:W-:Y:S02]  /*0140*/  IMAD.IADD R7, R7, 0x1, R5 ;  /* 0x0000000107077824 */ /* 0x000fe400078e0205 */
[C---:B------:R-:W-:Y:S02]  /*0150*/  VIADD R4, R2.reuse, 0xd9f6dc18 ;  /* 0xd9f6dc1802047836 */ /* 0x040fe40000000000 */
[C---:B------:R-:W-:Y:S01]  /*0160*/  VIADD R5, R2.reuse, 0x75bcd15 ;  /* 0x075bcd1502057836 */ /* 0x040fe20000000000 */
[----:B0-----:R0:W-:Y:S01]  /*0170*/  STG.E.64 desc[UR4][R6.64+0x8], R8 ;  /* 0x0000080806007986 */ /* 0x0011e2000c101b04 */
[----:B------:R-:W-:-:S03]  /*0180*/  VIADD R11, R2, 0x583f19 ;  /* 0x00583f19020b7836 */ /* 0x000fc60000000000 */
[----:B------:R0:W-:Y:S04]  /*0190*/  STG.E.64 desc[UR4][R6.64], R4 ;  /* 0x0000000406007986 */ /* 0x0001e8000c101b04 */
[----:B------:R0:W-:Y:S01]  /*01a0*/  STG.E.64 desc[UR4][R6.64+0x10], R10 ;  /* 0x0000100a06007986 */ /* 0x0001e2000c101b04 */
[----:B------:R-:W-:Y:S05]  /*01b0*/  @!P0 BRA `(.L_x_23) ;  /* 0x0000000c00408947 */ /* 0x000fea0003800000 */
[----:B------:R-:W-:Y:S02]  /*01c0*/  IMAD.MOV.U32 R0, RZ, RZ, R3 ;  /* 0x000000ffff007224 */ /* 0x000fe400078e0003 */
[----:B------:R-:W-:-:S07]  /*01d0*/  IMAD.MOV.U32 R12, RZ, RZ, RZ ;  /* 0x000000ffff0c7224 */ /* 0x000fce00078e00ff */
.L_x_29:
[----:B-1----:R-:W-:Y:S01]  /*01e0*/  LOP3.LUT R2, R0, 0x3, RZ, 0xc0, !PT ;  /* 0x0000000300027812 */ /* 0x002fe200078ec0ff */
[----:B------:R-:W-:Y:S03]  /*01f0*/  BSSY.RECONVERGENT B1, `(.L_x_24) ;  /* 0x00000c6000017945 */ /* 0x000fe60003800200 */
[----:B------:R-:W-:-:S04]  /*0200*/  ISETP.NE.U32.AND P0, PT, R2, RZ, PT ;  /* 0x000000ff0200720c */ /* 0x000fc80003f05070 */
[----:B------:R-:W-:-:S13]  /*0210*/  ISETP.NE.AND.EX P0, PT, RZ, RZ, PT, P0 ;  /* 0x000000ffff00720c */ /* 0x000fda0003f05300 */
[----:B------:R-:W-:Y:S05]  /*0220*/  @!P0 BRA `(.L_x_25) ;  /* 0x0000000c00088947 */ /* 0x000fea0003800000 */
[----:B0-----:R-:W0:Y:S01]  /*0230*/  LDC.64 R8, c[0x4][RZ] ;  /* 0x01000000ff087b82 */ /* 0x001e220000000a00 */
[----:B------:R-:W-:Y:S02]  /*0240*/  IMAD.MOV.U32 R14, RZ, RZ, RZ ;  /* 0x000000ffff0e7224 */ /* 0x000fe400078e00ff */
[----:B0-----:R-:W-:-:S07]  /*0250*/  IMAD.WIDE.U32 R8, R12, 0xc80, R8 ;  /* 0x00000c800c087825 */ /* 0x001fce00078e0008 */
.L_x_28:
[----:B-1----:R-:W-:Y:S01]  /*0260*/  IMAD.MOV.U32 R15, RZ, RZ, RZ ;  /* 0x000000ffff0f7224 */ /* 0x002fe200078e00ff */
[----:B------:R-:W-:Y:S01]  /*0270*/  CS2R R2, SRZ ;  /* 0x0000000000027805 */ /* 0x000fe2000001ff00 */
[----:B------:R-:W-:Y:S01]  /*0280*/  IMAD.MOV.U32 R17, RZ, RZ, RZ ;  /* 0x000000ffff117224 */ /* 0x000fe200078e00ff */
[----:B------:R-:W-:-:S07]  /*0290*/  CS2R R4, SRZ ;  /* 0x0000000000047805 */ /* 0x000fce000001ff00 */
.L_x_27:
[----:B------:R-:W-:-:S05]  /*02a0*/  IMAD.WIDE.U32 R10, R17, 0x4, R6 ;  /* 0x00000004110a7825 */ /* 0x000fca00078e0006 */
[----:B------:R0:W5:Y:S01]  /*02b0*/  LDG.E R16, desc[UR4][R10.64+0x4] ;  /* 0x000004040a107981 */ /* 0x000162000c1e1900 */
[----:B------:R-:W-:-:S07]  /*02c0*/  IMAD.MOV.U32 R19, RZ, RZ, RZ ;  /* 0x000000ffff137224 */ /* 0x000fce00078e00ff */
.L_x_26:
[----:B-----5:R-:W-:Y:S01]  /*02d0*/  SHF.R.U32.HI R24, RZ, R19, R16 ;  /* 0x00000013ff187219 */ /* 0x020fe20000011610 */
[----:B0-----:R-:W-:-:S03]  /*02e0*/  IMAD.SHL.U32 R10, R17, 0x20, RZ ;  /* 0x00000020110a7824 */ /* 0x001fc600078e00ff */
[----:B------:R-:W-:Y:S01]  /*02f0*/  LOP3.LUT R11, R24, 0x1, RZ, 0xc0, !PT ;  /* 0x00000001180b7812 */ /* 0x000fe200078ec0ff */
[----:B------:R-:W-:-:S03]  /*0300*/  IMAD.IADD R10, R10, 0x1, R19 ;  /* 0x000000010a0a7824 */ /* 0x000fc600078e0213 */
[----:B------:R-:W-:Y:S01]  /*0310*/  ISETP.NE.U32.AND P0, PT, R11, 0x1, PT ;  /* 0x000000010b00780c */ /* 0x000fe20003f05070 */
[----:B------:R-:W-:-:S03]  /*0320*/  IMAD R11, R10, 0x5, RZ ;  /* 0x000000050a0b7824 */ /* 0x000fc600078e02ff */
[----:B------:R-:W-:Y:S01]  /*0330*/  R2P PR, R24, 0x7e ;  /* 0x0000007e18007804 */ /* 0x000fe20000000000 */
[----:B------:R-:W-:-:S08]  /*0340*/  IMAD.WIDE.U32 R10, R11, 0x4, R8 ;  /* 0x000000040b0a7825 */ /* 0x000fd000078e0008 */
[----:B------:R-:W2:Y:S04]  /*0350*/  @!P0 LDG.E R18, desc[UR4][R10.64] ;  /* 0x000000040a128981 */ /* 0x000ea8000c1e1900 */
[----:B------:R-:W3:Y:S04]  /*0360*/  @!P0 LDG.E R20, desc[UR4][R10.64+0x10] ;  /* 0x000010040a148981 */ /* 0x000ee8000c1e1900 */
[----:B------:R-:W4:Y:S04]  /*0370*/  @P1 LDG.E R22, desc[UR4][R10.64+0x14] ;  /* 0x000014040a161981 */ /* 0x000f28000c1e1900 */
[----:B------:R-:W4:Y:S04]  /*0380*/  @P2 LDG.E R26, desc[UR4][R10.64+0x28] ;  /* 0x000028040a1a2981 */ /* 0x000f28000c1e1900 */
[----:B------:R-:W4:Y:S04]  /*0390*/  @!P0 LDG.E R21, desc[UR4][R10.64+0x4] ;  /* 0x000004040a158981 */ /* 0x000f28000c1e1900 */
[----:B------:R-:W4:Y:S04]  /*03a0*/  @!P0 LDG.E R23, desc[UR4][R10.64+0xc] ;  /* 0x00000c040a178981 */ /* 0x000f28000c1e1900 */
[----:B------:R-:W4:Y:S04]  /*03b0*/  @P1 LDG.E R25, desc[UR4][R10.64+0x18] ;  /* 0x000018040a191981 */ /* 0x000f28000c1e1900 */
[----:B------:R-:W4:Y:S04]  /*03c0*/  @P3 LDG.E R28, desc[UR4][R10.64+0x3c] ;  /* 0x00003c040a1c3981 */ /* 0x000f28000c1e1900 */
[----:B------:R-:W4:Y:S01]  /*03d0*/  @P6 LDG.E R27, desc[UR4][R10.64+0x7c] ;  /* 0x00007c040a1b6981 */ /* 0x000f22000c1e1900 */
[----:B--2---:R-:W-:-:S03]  /*03e0*/  @!P0 LOP3.LUT R15, R15, R18, RZ, 0x3c, !PT ;  /* 0x000000120f0f8212 */ /* 0x004fc600078e3cff */
[----:B------:R-:W2:Y:S01]  /*03f0*/  @!P0 LDG.E R18, desc[UR4][R10.64+0x8] ;  /* 0x000008040a128981 */ /* 0x000ea2000c1e1900 */
[----:B---3--:R-:W-:-:S03]  /*0400*/  @!P0 LOP3.LUT R3, R3, R20, RZ, 0x3c, !PT ;  /* 0x0000001403038212 */ /* 0x008fc600078e3cff */
[----:B------:R-:W3:Y:S01]  /*0410*/  @P1 LDG.E R20, desc[UR4][R10.64+0x24] ;  /* 0x000024040a141981 */ /* 0x000ee2000c1e1900 */
[----:B----4-:R-:W-:-:S03]  /*0420*/  @P1 LOP3.LUT R15, R15, R22, RZ, 0x3c, !PT ;  /* 0x000000160f0f1212 */ /* 0x010fc600078e3cff */
[----:B------:R-:W4:Y:S01]  /*0430*/  @P2 LDG.E R22, desc[UR4][R10.64+0x38] ;  /* 0x000038040a162981 */ /* 0x000f22000c1e1900 */
[----:B------:R-:W-:-:S03]  /*0440*/  @P2 LOP3.LUT R15, R15, R26, RZ, 0x3c, !PT ;  /* 0x0000001a0f0f2212 */ /* 0x000fc600078e3cff */
[----:B------:R-:W4:Y:S01]  /*0450*/  @P4 LDG.E R26, desc[UR4][R10.64+0x50] ;  /* 0x000050040a1a4981 */ /* 0x000f22000c1e1900 */
[----:B------:R-:W-:-:S03]  /*0460*/  @!P0 LOP3.LUT R4, R4, R21, RZ, 0x3c, !PT ;  /* 0x0000001504048212 */ /* 0x000fc600078e3cff */
[----:B------:R-:W4:Y:S01]  /*0470*/  @P1 LDG.E R21, desc[UR4][R10.64+0x20] ;  /* 0x000020040a151981 */ /* 0x000f22000c1e1900 */
[----:B------:R-:W-:-:S03]  /*0480*/  @!P0 LOP3.LUT R2, R2, R23, RZ, 0x3c, !PT ;  /* 0x0000001702028212 */ /* 0x000fc600078e3cff */
[----:B------:R-:W4:Y:S01]  /*0490*/  @P2 LDG.E R23, desc[UR4][R10.64+0x2c] ;  /* 0x00002c040a172981 */ /* 0x000f22000c1e1900 */
[----:B------:R-:W-:-:S03]  /*04a0*/  @P1 LOP3.LUT R4, R4, R25, RZ, 0x3c, !PT ;  /* 0x0000001904041212 */ /* 0x000fc600078e3cff */
[----:B------:R-:W4:Y:S01]  /*04b0*/  @P2 LDG.E R25, desc[UR4][R10.64+0x34] ;  /* 0x000034040a192981 */ /* 0x000f22000c1e1900 */
[----:B--2---:R-:W-:-:S03]  /*04c0*/  @!P0 LOP3.LUT R5, R5, R18, RZ, 0x3c, !PT ;  /* 0x0000001205058212 */ /* 0x004fc600078e3cff */
[----:B------:R-:W2:Y:S01]  /*04d0*/  @P1 LDG.E R18, desc[UR4][R10.64+0x1c] ;  /* 0x00001c040a121981 */ /* 0x000ea2000c1e1900 */
[----:B---3--:R-:W-:-:S03]  /*04e0*/  @P1 LOP3.LUT R3, R3, R20, RZ, 0x3c, !PT ;  /* 0x0000001403031212 */ /* 0x008fc600078e3cff */
[----:B------:R-:W3:Y:S01]  /*04f0*/  @P2 LDG.E R20, desc[UR4][R10.64+0x30] ;  /* 0x000030040a142981 */ /* 0x000ee2000c1e1900 */
[----:B----4-:R-:W-:-:S03]  /*0500*/  @P2 LOP3.LUT R3, R3, R22, RZ, 0x3c, !PT ;  /* 0x0000001603032212 */ /* 0x010fc600078e3cff */
[----:B------:R-:W4:Y:S01]  /*0510*/  @P3 LDG.E R22, desc[UR4][R10.64+0x4c] ;  /* 0x00004c040a163981 */ /* 0x000f22000c1e1900 */
[----:B------:R-:W-:-:S04]  /*0520*/  @P3 LOP3.LUT R15, R15, R28, RZ, 0x3c, !PT ;  /* 0x0000001c0f0f3212 */ /* 0x000fc800078e3cff */
[----:B------:R-:W-:Y:S02]  /*0530*/  @P4 LOP3.LUT R15, R15, R26, RZ, 0x3c, !PT ;  /* 0x0000001a0f0f4212 */ /* 0x000fe400078e3cff */
[----:B------:R-:W-:Y:S01]  /*0540*/  @P1 LOP3.LUT R2, R2, R21, RZ, 0x3c, !PT ;  /* 0x0000001502021212 */ /* 0x000fe200078e3cff */
[----:B------:R-:W4:Y:S04]  /*0550*/  @P5 LDG.E R26, desc[UR4][R10.64+0x64] ;  /* 0x000064040a1a5981 */ /* 0x000f28000c1e1900 */
[----:B------:R-:W4:Y:S01]  /*0560*/  @P3 LDG.E R21, desc[UR4][R10.64+0x40] ;  /* 0x000040040a153981 */ /* 0x000f22000c1e1900 */
[----:B------:R-:W-:Y:S02]  /*0570*/  @P2 LOP3.LUT R4, R4, R23, RZ, 0x3c, !PT ;  /* 0x0000001704042212 */ /* 0x000fe400078e3cff */
[----:B------:R-:W-:Y:S01]  /*0580*/  @P2 LOP3.LUT R2, R2, R25, RZ, 0x3c, !PT ;  /* 0x0000001902022212 */ /* 0x000fe200078e3cff */
[----:B------:R-:W4:Y:S04]  /*0590*/  @P3 LDG.E R23, desc[UR4][R10.64+0x48] ;  /* 0x000048040a173981 */ /* 0x000f28000c1e1900 */
[----:B------:R-:W4:Y:S01]  /*05a0*/  @P4 LDG.E R25, desc[UR4][R10.64+0x54] ;  /* 0x000054040a194981 */ /* 0x000f22000c1e1900 */
[----:B--2---:R-:W-:-:S03]  /*05b0*/  @P1 LOP3.LUT R5, R5, R18, RZ, 0x3c, !PT ;  /* 0x0000001205051212 */ /* 0x004fc600078e3cff */
[----:B------:R-:W2:Y:S01]  /*05c0*/  @P3 LDG.E R18, desc[UR4][R10.64+0x44] ;  /* 0x000044040a123981 */ /* 0x000ea2000c1e1900 */
[----:B---3--:R-:W-:-:S03]  /*05d0*/  @P2 LOP3.LUT R5, R5, R20, RZ, 0x3c, !PT ;  /* 0x0000001405052212 */ /* 0x008fc600078e3cff */
[----:B------:R-:W3:Y:S01]  /*05e0*/  @P4 LDG.E R20, desc[UR4][R10.64+0x58] ;  /* 0x000058040a144981 */ /* 0x000ee2000c1e1900 */
[----:B----4-:R-:W-:-:S03]  /*05f0*/  @P3 LOP3.LUT R3, R3, R22, RZ, 0x3c, !PT ;  /* 0x0000001603033212 */ /* 0x010fc600078e3cff */
[----:B------:R-:W4:Y:S01]  /*0600*/  @P4 LDG.E R22, desc[UR4][R10.64+0x60] ;  /* 0x000060040a164981 */ /* 0x000f22000c1e1900 */
[----:B------:R-:W-:Y:S02]  /*0610*/  LOP3.LUT P0, RZ, R24, 0x80, RZ, 0xc0, !PT ;  /* 0x0000008018ff7812 */ /* 0x000fe4000780c0ff */
[----:B------:R-:W-:Y:S02]  /*0620*/  @P5 LOP3.LUT R15, R15, R26, RZ, 0x3c, !PT ;  /* 0x0000001a0f0f5212 */ /* 0x000fe400078e3cff */
[----:B------:R-:W4:Y:S01]  /*0630*/  @P6 LDG.E R26, desc[UR4][R10.64+0x78] ;  /* 0x000078040a1a6981 */ /* 0x000f22000c1e1900 */
[----:B------:R-:W-:-:S03]  /*0640*/  @P3 LOP3.LUT R4, R4, R21, RZ, 0x3c, !PT ;  /* 0x0000001504043212 */ /* 0x000fc600078e3cff */
[----:B------:R-:W4:Y:S01]  /*0650*/  @P4 LDG.E R21, desc[UR4][R10.64+0x5c] ;  /* 0x00005c040a154981 */ /* 0x000f22000c1e1900 */
[----:B------:R-:W-:-:S03]  /*0660*/  @P3 LOP3.LUT R2, R2, R23, RZ, 0x3c, !PT ;  /* 0x0000001702023212 */ /* 0x000fc600078e3cff */
[----:B------:R-:W4:Y:S01]  /*0670*/  @P5 LDG.E R23, desc[UR4][R10.64+0x68] ;  /* 0x000068040a175981 */ /* 0x000f22000c1e1900 */
[----:B------:R-:W-:-:S03]  /*0680*/  @P4 LOP3.LUT R4, R4, R25, RZ, 0x3c, !PT ;  /* 0x0000001904044212 */ /* 0x000fc600078e3cff */
[----:B------:R-:W4:Y:S01]  /*0690*/  @P5 LDG.E R25, desc[UR4][R10.64+0x70] ;  /* 0x000070040a195981 */ /* 0x000f22000c1e1900 */
[----:B--2---:R-:W-:-:S03]  /*06a0*/  @P3 LOP3.LUT R5, R5, R18, RZ, 0x3c, !PT ;  /* 0x0000001205053212 */ /* 0x004fc600078e3cff */
[----:B------:R-:W2:Y:S01]  /*06b0*/  @P5 LDG.E R18, desc[UR4][R10.64+0x6c] ;  /* 0x00006c040a125981 */ /* 0x000ea2000c1e1900 */
[----:B---3--:R-:W-:-:S03]  /*06c0*/  @P4 LOP3.LUT R5, R5, R20, RZ, 0x3c, !PT ;  /* 0x0000001405054212 */ /* 0x008fc600078e3cff */
[----:B------:R-:W3:Y:S01]  /*06d0*/  @P5 LDG.E R20, desc[UR4][R10.64+0x74] ;  /* 0x000074040a145981 */ /* 0x000ee2000c1e1900 */
[----:B----4-:R-:W-:-:S03]  /*06e0*/  @P4 LOP3.LUT R3, R3, R22, RZ, 0x3c, !PT ;  /* 0x0000001603034212 */ /* 0x010fc600078e3cff */
[----:B------:R-:W4:Y:S01]  /*06f0*/  @P0 LDG.E R22, desc[UR4][R10.64+0x8c] ;  /* 0x00008c040a160981 */ /* 0x000f22000c1e1900 */
[----:B------:R-:W-:-:S03]  /*0700*/  @P6 LOP3.LUT R15, R15, R26, RZ, 0x3c, !PT ;  /* 0x0000001a0f0f6212 */ /* 0x000fc600078e3cff */
        /* <DEDUP_REMOVED lines=13> */
[----:B------:R-:W-:Y:S02]  /*07e0*/  @P6 LOP3.LUT R4, R4, R27, RZ, 0x3c, !PT ;  /* 0x0000001b04046212 */ /* 0x000fe400078e3cff */
[----:B------:R-:W-:Y:S02]  /*07f0*/  @P6 LOP3.LUT R2, R2, R21, RZ, 0x3c, !PT ;  /* 0x0000001502026212 */ /* 0x000fe400078e3cff */
[----:B------:R-:W-:Y:S02]  /*0800*/  @P0 LOP3.LUT R4, R4, R23, RZ, 0x3c, !PT ;  /* 0x0000001704040212 */ /* 0x000fe400078e3cff */
[----:B------:R-:W-:Y:S02]  /*0810*/  @P0 LOP3.LUT R2, R2, R25, RZ, 0x3c, !PT ;  /* 0x0000001902020212 */ /* 0x000fe400078e3cff */
[----:B--2---:R-:W-:Y:S02]  /*0820*/  @P6 LOP3.LUT R5, R5, R18, RZ, 0x3c, !PT ;  /* 0x0000001205056212 */ /* 0x004fe400078e3cff */
[----:B---3--:R-:W-:-:S02]  /*0830*/  @P6 LOP3.LUT R3, R3, R20, RZ, 0x3c, !PT ;  /* 0x0000001403036212 */ /* 0x008fc400078e3cff */
[----:B----4-:R-:W-:Y:S02]  /*0840*/  @P0 LOP3.LUT R5, R5, R22, RZ, 0x3c, !PT ;  /* 0x0000001605050212 */ /* 0x010fe400078e3cff */
[----:B------:R-:W-:Y:S02]  /*0850*/  @P0 LOP3.LUT R3, R3, R26, RZ, 0x3c, !PT ;  /* 0x0000001a03030212 */ /* 0x000fe400078e3cff */
[----:B------:R-:W-:-:S13]  /*0860*/  R2P PR, R24.B1, 0x7f ;  /* 0x0000007f18007804 */ /* 0x000fda0000001000 */
[----:B------:R-:W2:Y:S04]  /*0870*/  @P0 LDG.E R18, desc[UR4][R10.64+0xa0] ;  /* 0x0000a0040a120981 */ /* 0x000ea8000c1e1900 */
[----:B------:R-:W3:Y:S04]  /*0880*/  @P1 LDG.E R22, desc[UR4][R10.64+0xb4] ;  /* 0x0000b4040a161981 */ /* 0x000ee8000c1e1900 */
[----:B------:R-:W4:Y:S04]  /*0890*/  @P2 LDG.E R26, desc[UR4][R10.64+0xc8] ;  /* 0x0000c8040a1a2981 */ /* 0x000f28000c1e1900 */
[----:B------:R-:W4:Y:S04]  /*08a0*/  @P3 LDG.E R28, desc[UR4][R10.64+0xdc] ;  /* 0x0000dc040a1c3981 */ /* 0x000f28000c1e1900 */
[----:B------:R-:W4:Y:S04]  /*08b0*/  @P0 LDG.E R23, desc[UR4][R10.64+0xa4] ;  /* 0x0000a4040a170981 */ /* 0x000f28000c1e1900 */
[----:B------:R-:W4:Y:S04]  /*08c0*/  @P0 LDG.E R20, desc[UR4][R10.64+0xa8] ;  /* 0x0000a8040a140981 */ /* 0x000f28000c1e1900 */
[----:B------:R-:W4:Y:S04]  /*08d0*/  @P4 LDG.E R25, desc[UR4][R10.64+0xf0] ;  /* 0x0000f0040a194981 */ /* 0x000f28000c1e1900 */
        /* <DEDUP_REMOVED lines=21> */
[----:B------:R-:W-:Y:S02]  /*0a30*/  LOP3.LUT P0, RZ, R24, 0x8000, RZ, 0xc0, !PT ;  /* 0x0000800018ff7812 */ /* 0x000fe4000780c0ff */
[----:B----4-:R-:W-:Y:S01]  /*0a40*/  @P5 LOP3.LUT R15, R15, R26, RZ, 0x3c, !PT ;  /* 0x0000001a0f0f5212 */ /* 0x010fe200078e3cff */
[----:B------:R-:W4:Y:S04]  /*0a50*/  @P3 LDG.E R24, desc[UR4][R10.64+0xe4] ;  /* 0x0000e4040a183981 */ /* 0x000f28000c1e1900 */
[----:B------:R-:W2:Y:S01]  /*0a60*/  @P6 LDG.E R26, desc[UR4][R10.64+0x118] ;  /* 0x000118040a1a6981 */ /* 0x000ea2000c1e1900 */
        /* <DEDUP_REMOVED lines=8> */
[----:B---3--:R-:W-:-:S03]  /*0af0*/  @P2 LOP3.LUT R3, R3, R22, RZ, 0x3c, !PT ;  /* 0x0000001603032212 */ /* 0x008fc600078e3cff */
[----:B------:R-:W3:Y:S01]  /*0b00*/  @P4 LDG.E R22, desc[UR4][R10.64+0x100] ;  /* 0x000100040a164981 */ /* 0x000ee2000c1e1900 */
[----:B--2---:R-:W-:-:S03]  /*0b10*/  @P6 LOP3.LUT R15, R15, R26, RZ, 0x3c, !PT ;  /* 0x0000001a0f0f6212 */ /* 0x004fc600078e3cff */
[----:B------:R-:W2:Y:S01]  /*0b20*/  @P0 LDG.E R26, desc[UR4][R10.64+0x12c] ;  /* 0x00012c040a1a0981 */ /* 0x000ea2000c1e1900 */
[----:B----4-:R-:W-:-:S03]  /*0b30*/  @P2 LOP3.LUT R2, R2, R23, RZ, 0x3c, !PT ;  /* 0x0000001702022212 */ /* 0x010fc600078e3cff */
[----:B------:R-:W4:Y:S01]  /*0b40*/  @P4 LDG.E R23, desc[UR4][R10.64+0xfc] ;  /* 0x0000fc040a174981 */ /* 0x000f22000c1e1900 */
[----:B------:R-:W-:-:S03]  /*0b50*/  @P2 LOP3.LUT R5, R5, R20, RZ, 0x3c, !PT ;  /* 0x0000001405052212 */ /* 0x000fc600078e3cff */
[----:B------:R-:W4:Y:S01]  /*0b60*/  @P4 LDG.E R20, desc[UR4][R10.64+0xf8] ;  /* 0x0000f8040a144981 */ /* 0x000f22000c1e1900 */
[----:B------:R-:W-:Y:S02]  /*0b70*/  @P3 LOP3.LUT R2, R2, R27, RZ, 0x3c, !PT ;  /* 0x0000001b02023212 */ /* 0x000fe400078e3cff */
[----:B------:R-:W-:Y:S01]  /*0b80*/  @P3 LOP3.LUT R4, R4, R25, RZ, 0x3c, !PT ;  /* 0x0000001904043212 */ /* 0x000fe200078e3cff */
[----:B------:R-:W4:Y:S01]  /*0b90*/  @P5 LDG.E R27, desc[UR4][R10.64+0x110] ;  /* 0x000110040a1b5981 */ /* 0x000f22000c1e1900 */
[----:B------:R-:W-:-:S03]  /*0ba0*/  @P3 LOP3.LUT R5, R5, R24, RZ, 0x3c, !PT ;  /* 0x0000001805053212 */ /* 0x000fc600078e3cff */
[----:B------:R-:W4:Y:S04]  /*0bb0*/  @P5 LDG.E R25, desc[UR4][R10.64+0x108] ;  /* 0x000108040a195981 */ /* 0x000f28000c1e1900 */
        /* <DEDUP_REMOVED lines=19> */
[----:B------:R-:W-:-:S05]  /*0cf0*/  VIADD R19, R19, 0x10 ;  /* 0x0000001013137836 */ /* 0x000fca0000000000 */
[----:B------:R-:W-:Y:S02]  /*0d00*/  ISETP.NE.AND P1, PT, R19, 0x20, PT ;  /* 0x000000201300780c */ /* 0x000fe40003f25270 */
[----:B------:R-:W-:Y:S02]  /*0d10*/  @P5 LOP3.LUT R3, R3, R18, RZ, 0x3c, !PT ;  /* 0x0000001203035212 */ /* 0x000fe400078e3cff */
[----:B------:R-:W-:Y:S02]  /*0d20*/  @P6 LOP3.LUT R4, R4, R21, RZ, 0x3c, !PT ;  /* 0x0000001504046212 */ /* 0x000fe400078e3cff */
[----:B---3--:R-:W-:-:S04]  /*0d30*/  @P6 LOP3.LUT R3, R3, R22, RZ, 0x3c, !PT ;  /* 0x0000001603036212 */ /* 0x008fc800078e3cff */
[----:B--2---:R-:W-:Y:S02]  /*0d40*/  @P0 LOP3.LUT R3, R3, R26, RZ, 0x3c, !PT ;  /* 0x0000001a03030212 */ /* 0x004fe400078e3cff */
[----:B----4-:R-:W-:Y:S02]  /*0d50*/  @P6 LOP3.LUT R2, R2, R23, RZ, 0x3c, !PT ;  /* 0x0000001702026212 */ /* 0x010fe400078e3cff */
[----:B------:R-:W-:Y:S02]  /*0d60*/  @P6 LOP3.LUT R5, R5, R20, RZ, 0x3c, !PT ;  /* 0x0000001405056212 */ /* 0x000fe400078e3cff */
[----:B------:R-:W-:Y:S02]  /*0d70*/  @P0 LOP3.LUT R2, R2, R27, RZ, 0x3c, !PT ;  /* 0x0000001b02020212 */ /* 0x000fe400078e3cff */
[----:B------:R-:W-:Y:S02]  /*0d80*/  @P0 LOP3.LUT R4, R4, R25, RZ, 0x3c, !PT ;  /* 0x0000001904040212 */ /* 0x000fe400078e3cff */
[----:B------:R-:W-:Y:S01]  /*0d90*/  @P0 LOP3.LUT R5, R5, R24, RZ, 0x3c, !PT ;  /* 0x0000001805050212 */ /* 0x000fe200078e3cff */
[----:B------:R-:W-:Y:S06]  /*0da0*/  @P1 BRA `(.L_x_26) ;  /* 0xfffffff400481947 */ /* 0x000fec000383ffff */
[----:B------:R-:W-:-:S05]  /*0db0*/  VIADD R17, R17, 0x1 ;  /* 0x0000000111117836 */ /* 0x000fca0000000000 */
[----:B------:R-:W-:-:S13]  /*0dc0*/  ISETP.NE.AND P0, PT, R17, 0x5, PT ;  /* 0x000000051100780c */ /* 0x000fda0003f05270 */
[----:B------:R-:W-:Y:S05]  /*0dd0*/  @P0 BRA `(.L_x_27) ;  /* 0xfffffff400300947 */ /* 0x000fea000383ffff */
[----:B------:R1:W-:Y:S01]  /*0de0*/  STG.E.64 desc[UR4][R6.64+0x8], R4 ;  /* 0x0000080406007986 */ /* 0x0003e2000c101b04 */
[----:B------:R-:W-:Y:S01]  /*0df0*/  VIADD R14, R14, 0x1 ;  /* 0x000000010e0e7836 */ /* 0x000fe20000000000 */
[----:B------:R-:W-:Y:S02]  /*0e00*/  LOP3.LUT R11, R0, 0x3, RZ, 0xc0, !PT ;  /* 0x00000003000b7812 */ /* 0x000fe400078ec0ff */
[----:B------:R1:W-:Y:S02]  /*0e10*/  STG.E.64 desc[UR4][R6.64+0x10], R2 ;  /* 0x0000100206007986 */ /* 0x0003e4000c101b04 */
[----:B------:R-:W-:Y:S02]  /*0e20*/  ISETP.GE.U32.AND P0, PT, R14, R11, PT ;  /* 0x0000000b0e00720c */ /* 0x000fe40003f06070 */
[----:B------:R1:W-:Y:S11]  /*0e30*/  STG.E desc[UR4][R6.64+0x4], R15 ;  /* 0x0000040f06007986 */ /* 0x0003f6000c101904 */
[----:B------:R-:W-:Y:S05]  /*0e40*/  @!P0 BRA `(.L_x_28) ;  /* 0xfffffff400048947 */ /* 0x000fea000383ffff */
.L_x_25:
[----:B------:R-:W-:Y:S05]  /*0e50*/  BSYNC.RECONVERGENT B1 ;  /* 0x0000000000017941 */ /* 0x000fea0003800200 */
.L_x_24:
[----:B------:R-:W-:Y:S01]  /*0e60*/  ISETP.GT.U32.AND P0, PT, R0, 0x3, PT ;  /* 0x000000030000780c */ /* 0x000fe20003f04070 */
[----:B------:R-:W-:Y:S01]  /*0e70*/  VIADD R12, R12, 0x1 ;  /* 0x000000010c0c7836 */ /* 0x000fe20000000000 */
[--C-:B------:R-:W-:Y:S02]  /*0e80*/  SHF.R.U64 R0, R0, 0x2, R13.reuse ;  /* 0x0000000200007819 */ /* 0x100fe4000000120d */
[----:B------:R-:W-:Y:S02]  /*0e90*/  ISETP.GT.U32.AND.EX P0, PT, R13, RZ, PT, P0 ;  /* 0x000000ff0d00720c */ /* 0x000fe40003f04100 */
[----:B------:R-:W-:-:S11]  /*0ea0*/  SHF.R.U32.HI R13, RZ, 0x2, R13 ;  /* 0x00000002ff0d7819 */ /* 0x000fd6000001160d */
[----:B------:R-:W-:Y:S05]  /*0eb0*/  @P0 BRA `(.L_x_29) ;  /* 0xfffffff000c80947 */ /* 0x000fea000383ffff */
.L_x_23:
[----:B------:R-:W-:Y:S05]  /*0ec0*/  BSYNC.RECONVERGENT B0 ;  /* 0x0000000000007941 */ /* 0x000fea0003800200 */
.L_x_22:
[----:B------:R-:W-:Y:S04]  /*0ed0*/  STG.E.64 desc[UR4][R6.64+0x18], RZ ;  /* 0x000018ff06007986 */ /* 0x000fe8000c101b04 */
[----:B------:R-:W-:Y:S04]  /*0ee0*/  STG.E desc[UR4][R6.64+0x20], RZ ;  /* 0x000020ff06007986 */ /* 0x000fe8000c101904 */
[----:B------:R-:W-:Y:S01]  /*0ef0*/  STG.E.64 desc[UR4][R6.64+0x28], RZ ;  /* 0x000028ff06007986 */ /* 0x000fe2000c101b04 */
[----:B------:R-:W-:Y:S05]  /*0f00*/  EXIT ;  /* 0x000000000000794d */ /* 0x000fea0003800000 */
.L_x_30:
        /* <DEDUP_REMOVED lines=15> */
.L_x_35:


//--------------------- .nv.global.init           --------------------------
	.section	.nv.global.init,"aw",@progbits
	.align	4
.nv.global.init:
	.type		mrg32k3aM1SubSeq,@object
	.size		mrg32k3aM1SubSeq,(mrg32k3aM2SubSeq - mrg32k3aM1SubSeq)
mrg32k3aM1SubSeq:
        /*0000*/ 	.byte	0x0b, 0xcc, 0xee, 0x04, 0x73, 0x29, 0x8b, 0x6f, 0xf6, 0x53, 0x03, 0xf6, 0x23, 0xf6, 0xea, 0xda
        /* <DEDUP_REMOVED lines=125> */
	.type		mrg32k3aM2SubSeq,@object
	.size		mrg32k3aM2SubSeq,(mrg32k3aM1 - mrg32k3aM2SubSeq)
mrg32k3aM2SubSeq:
        /* <DEDUP_REMOVED lines=126> */
	.type		mrg32k3aM1,@object
	.size		mrg32k3aM1,(mrg32k3aM1Seq - mrg32k3aM1)
mrg32k3aM1:
        /* <DEDUP_REMOVED lines=144> */
	.type		mrg32k3aM1Seq,@object
	.size		mrg32k3aM1Seq,(mrg32k3aM2 - mrg32k3aM1Seq)
mrg32k3aM1Seq:
        /* <DEDUP_REMOVED lines=144> */
	.type		mrg32k3aM2,@object
	.size		mrg32k3aM2,(mrg32k3aM2Seq - mrg32k3aM2)
mrg32k3aM2:
        /* <DEDUP_REMOVED lines=144> */
	.type		mrg32k3aM2Seq,@object
	.size		mrg32k3aM2Seq,(precalc_xorwow_matrix - mrg32k3aM2Seq)
mrg32k3aM2Seq:
        /* <DEDUP_REMOVED lines=144> */
	.type		precalc_xorwow_matrix,@object
	.size		precalc_xorwow_matrix,(precalc_xorwow_offset_matrix - precalc_xorwow_matrix)
precalc_xorwow_matrix:
        /* <DEDUP_REMOVED lines=6400> */
	.type		precalc_xorwow_offset_matrix,@object
	.size		precalc_xorwow_offset_matrix,(.L_1 - precalc_xorwow_offset_matrix)
precalc_xorwow_offset_matrix:
        /* <DEDUP_REMOVED lines=6400> */
.L_1:


//--------------------- .nv.shared.reserved.0     --------------------------
	.section	.nv.shared.reserved.0,"aw",@nobits
	.weak		__nv_reservedSMEM_offset_0_alias
	.size		__nv_reservedSMEM_offset_0_alias, 0, 64
	.other		__nv_reservedSMEM_offset_0_alias,@"STO_CUDA_RESERVED_SHARED STV_DEFAULT"
__nv_reservedSMEM_offset_0_alias:
	.zero		0
	.zero		64


//--------------------- .nv.constant0._Z11calPositionPsPbPf --------------------------
	.section	.nv.constant0._Z11calPositionPsPbPf,"a",@progbits
	.sectionflags	@""
	.align	4
.nv.constant0._Z11calPositionPsPbPf:
	.zero		920


//--------------------- .nv.constant0._Z9randomBayP17curandStateXORWOWPb --------------------------
	.section	.nv.constant0._Z9randomBayP17curandStateXORWOWPb,"a",@progbits
	.sectionflags	@""
	.align	4
.nv.constant0._Z9randomBayP17curandStateXORWOWPb:
	.zero		912


//--------------------- .nv.constant0._Z10randomDataP17curandStateXORWOWPs --------------------------
	.section	.nv.constant0._Z10randomDataP17curandStateXORWOWPs,"a",@progbits
	.sectionflags	@""
	.align	4
.nv.constant0._Z10randomDataP17curandStateXORWOWPs:
	.zero		912


//--------------------- .nv.constant0._Z4initjP17curandStateXORWOW --------------------------
	.section	.nv.constant0._Z4initjP17curandStateXORWOW,"a",@progbits
	.sectionflags	@""
	.align	4
.nv.constant0._Z4initjP17curandStateXORWOW:
	.zero		912


//--------------------- SYMBOLS --------------------------

	.type		.nv.reservedSmem.offset0,@object
	.size		.nv.reservedSmem.offset0,0x4
